	.target	sm_100a

	.elftype	@"ET_EXEC"


//--------------------- .note.nv.tkinfo           --------------------------
	.section	.note.nv.tkinfo,"",@"SHT_NOTE"
	.sectionflags	@"SHF_NOTE_NV_TKINFO"
	.tkinfo
        /*0018*/ 	.word	0x00000002
        /*0030*/ 	.string	""
        /*0030*/ 	.string	"ptxas"
        /*0030*/ 	.string	"Cuda compilation tools, release 13.0, V13.0.88"
        /*0030*/ 	.string	"Build cuda_13.0.r13.0/compiler.36424714_0"
        /*0030*/ 	.string	"-arch sm_100a -m 64 "



//--------------------- .note.nv.cuinfo           --------------------------
	.section	.note.nv.cuinfo,"",@"SHT_NOTE"
	.sectionflags	@"SHF_NOTE_NV_CUINFO"
        /*0018*/ 	.short	0x0002
        /*001a*/ 	.short	0x0064
        /*001c*/ 	.short	0x0082
	.zero		2


//--------------------- .nv.info                  --------------------------
	.section	.nv.info,"",@"SHT_CUDA_INFO"
	.align	4


	//----- nvinfo : EIATTR_REGCOUNT
	.align		4
        /*0000*/ 	.byte	0x04, 0x2f
        /*0002*/ 	.short	(.L_19 - .L_18)
	.align		4
.L_18:
        /*0004*/ 	.word	index@(_ZN7cutlass13device_kernelINS_4gemm6kernel13GemmUniversalIN4cute5tupleIJiiiiEEENS1_10collective13CollectiveMmaINS1_35MainloopSm100TmaUmmaWarpSpecializedILi13ELi2ELi4ENS5_IJNS4_1CILi1EEESB_SB_EEEEENS5_IJNSA_ILi64EEESE_NSA_ILi128EEEEEENS_12float_e5m2_tENS5_IJlSB_lEEESH_SI_NS4_8TiledMMAINS4_8MMA_AtomIJNS4_10MMA_TraitsINS4_19SM100_MMA_F8F6F4_SSEJSH_SH_fSE_SE_NS4_17integral_constantINS4_4UMMA5MajorELSP_0EEESQ_NSN_INSO_7ScaleInELSR_0EEESS_EEEEEENS4_6LayoutISC_NS5_IJNSA_ILi0EEESW_SW_EEEEENS5_IJNS4_10UnderscoreESZ_SZ_EEEEENS4_13SM90_TMA_LOADENS4_14ComposedLayoutINS4_7SwizzleILi3ELi4ELi3EEENS4_18smem_ptr_flag_bitsILi8EEENSV_INS5_IJNSA_ILi8EEESF_EEENS5_IJSF_SB_EEEEEEEvNS4_8identityES12_S1C_vS1D_EENS_8epilogue10collective18CollectiveEpilogueINS1F_23Sm100TmaWarpSpecializedILi1ELi1ELi32ELb0ELb0EEEJSG_NS5_IJNSV_ISE_SB_EES1K_EEESH_SI_SH_SI_NS1F_6fusion15FusionCallbacksIS1J_NS1M_17LinearCombinationISH_fSH_fLNS_15FloatRoundStyleE2EEESG_S1L_JEEENS4_5SM1004TMEM4LOAD26SM100_TMEM_LOAD_16dp32b32xES12_NS13_INS14_ILi2ELi4ELi3EEES17_NSV_INS5_IJS18_SE_EEENS5_IJSE_SB_EEEEEEENS4_39AutoVectorizingCopyWithAssumedAlignmentILi128EEENS4_14SM90_TMA_STOREES20_S22_S22_EEEvvEEEEvNT_6ParamsE)
        /*0008*/ 	.word	0x00000078


	//----- nvinfo : EIATTR_FRAME_SIZE
	.align		4
.L_19:
        /*000c*/ 	.byte	0x04, 0x11
        /*000e*/ 	.short	(.L_21 - .L_20)
	.align		4
.L_20:
        /*0010*/ 	.word	index@($__internal_2_$__cuda_sm10x_tcgen05_guardrail_trap_unallocated_columns_being_dealloced)
        /*0014*/ 	.word	0x00000000


	//----- nvinfo : EIATTR_FRAME_SIZE
	.align		4
.L_21:
        /*0018*/ 	.byte	0x04, 0x11
        /*001a*/ 	.short	(.L_23 - .L_22)
	.align		4
.L_22:
        /*001c*/ 	.word	index@($__internal_1_$__cuda_sm10x_tcgen05_guardrail_trap_phase_invalid_during_alloc)
        /*0020*/ 	.word	0x00000000


	//----- nvinfo : EIATTR_FRAME_SIZE
	.align		4
.L_23:
        /*0024*/ 	.byte	0x04, 0x11
        /*0026*/ 	.short	(.L_25 - .L_24)
	.align		4
.L_24:
        /*0028*/ 	.word	index@($__internal_0_$__cuda_sm10x_tcgen05_guardrail_trap_col_being_dealloced_not_returned_by_alloc)
        /*002c*/ 	.word	0x00000000


	//----- nvinfo : EIATTR_FRAME_SIZE
	.align		4
.L_25:
        /*0030*/ 	.byte	0x04, 0x11
        /*0032*/ 	.short	(.L_27 - .L_26)
	.align		4
.L_26:
        /*0034*/ 	.word	index@(_ZN7cutlass13device_kernelINS_4gemm6kernel13GemmUniversalIN4cute5tupleIJiiiiEEENS1_10collective13CollectiveMmaINS1_35MainloopSm100TmaUmmaWarpSpecializedILi13ELi2ELi4ENS5_IJNS4_1CILi1EEESB_SB_EEEEENS5_IJNSA_ILi64EEESE_NSA_ILi128EEEEEENS_12float_e5m2_tENS5_IJlSB_lEEESH_SI_NS4_8TiledMMAINS4_8MMA_AtomIJNS4_10MMA_TraitsINS4_19SM100_MMA_F8F6F4_SSEJSH_SH_fSE_SE_NS4_17integral_constantINS4_4UMMA5MajorELSP_0EEESQ_NSN_INSO_7ScaleInELSR_0EEESS_EEEEEENS4_6LayoutISC_NS5_IJNSA_ILi0EEESW_SW_EEEEENS5_IJNS4_10UnderscoreESZ_SZ_EEEEENS4_13SM90_TMA_LOADENS4_14ComposedLayoutINS4_7SwizzleILi3ELi4ELi3EEENS4_18smem_ptr_flag_bitsILi8EEENSV_INS5_IJNSA_ILi8EEESF_EEENS5_IJSF_SB_EEEEEEEvNS4_8identityES12_S1C_vS1D_EENS_8epilogue10collective18CollectiveEpilogueINS1F_23Sm100TmaWarpSpecializedILi1ELi1ELi32ELb0ELb0EEEJSG_NS5_IJNSV_ISE_SB_EES1K_EEESH_SI_SH_SI_NS1F_6fusion15FusionCallbacksIS1J_NS1M_17LinearCombinationISH_fSH_fLNS_15FloatRoundStyleE2EEESG_S1L_JEEENS4_5SM1004TMEM4LOAD26SM100_TMEM_LOAD_16dp32b32xES12_NS13_INS14_ILi2ELi4ELi3EEES17_NSV_INS5_IJS18_SE_EEENS5_IJSE_SB_EEEEEEENS4_39AutoVectorizingCopyWithAssumedAlignmentILi128EEENS4_14SM90_TMA_STOREES20_S22_S22_EEEvvEEEEvNT_6ParamsE)
        /*0038*/ 	.word	0x00000000


	//----- nvinfo : EIATTR_MIN_STACK_SIZE
	.align		4
.L_27:
        /*003c*/ 	.byte	0x04, 0x12
        /*003e*/ 	.short	(.L_29 - .L_28)
	.align		4
.L_28:
        /*0040*/ 	.word	index@(_ZN7cutlass13device_kernelINS_4gemm6kernel13GemmUniversalIN4cute5tupleIJiiiiEEENS1_10collective13CollectiveMmaINS1_35MainloopSm100TmaUmmaWarpSpecializedILi13ELi2ELi4ENS5_IJNS4_1CILi1EEESB_SB_EEEEENS5_IJNSA_ILi64EEESE_NSA_ILi128EEEEEENS_12float_e5m2_tENS5_IJlSB_lEEESH_SI_NS4_8TiledMMAINS4_8MMA_AtomIJNS4_10MMA_TraitsINS4_19SM100_MMA_F8F6F4_SSEJSH_SH_fSE_SE_NS4_17integral_constantINS4_4UMMA5MajorELSP_0EEESQ_NSN_INSO_7ScaleInELSR_0EEESS_EEEEEENS4_6LayoutISC_NS5_IJNSA_ILi0EEESW_SW_EEEEENS5_IJNS4_10UnderscoreESZ_SZ_EEEEENS4_13SM90_TMA_LOADENS4_14ComposedLayoutINS4_7SwizzleILi3ELi4ELi3EEENS4_18smem_ptr_flag_bitsILi8EEENSV_INS5_IJNSA_ILi8EEESF_EEENS5_IJSF_SB_EEEEEEEvNS4_8identityES12_S1C_vS1D_EENS_8epilogue10collective18CollectiveEpilogueINS1F_23Sm100TmaWarpSpecializedILi1ELi1ELi32ELb0ELb0EEEJSG_NS5_IJNSV_ISE_SB_EES1K_EEESH_SI_SH_SI_NS1F_6fusion15FusionCallbacksIS1J_NS1M_17LinearCombinationISH_fSH_fLNS_15FloatRoundStyleE2EEESG_S1L_JEEENS4_5SM1004TMEM4LOAD26SM100_TMEM_LOAD_16dp32b32xES12_NS13_INS14_ILi2ELi4ELi3EEES17_NSV_INS5_IJS18_SE_EEENS5_IJSE_SB_EEEEEEENS4_39AutoVectorizingCopyWithAssumedAlignmentILi128EEENS4_14SM90_TMA_STOREES20_S22_S22_EEEvvEEEEvNT_6ParamsE)
        /*0044*/ 	.word	0x00000000
.L_29:


//--------------------- .nv.compat                --------------------------
	.section	.nv.compat,"",@"SHT_CUDA_COMPAT_INFO"
	.align	4
        /*0000*/ 	.byte	0x02, 0x09, 0x01, 0x00, 0x02, 0x02, 0x02, 0x00, 0x02, 0x05, 0x05, 0x00, 0x03, 0x07, 0x01, 0x01
        /*0010*/ 	.byte	0x02, 0x03, 0x01, 0x00, 0x02, 0x06, 0x01, 0x00, 0x04, 0x0b, 0x08, 0x00, 0x09, 0x00, 0x00, 0x00
        /*0020*/ 	.byte	0x00, 0x00, 0x00, 0x00


//--------------------- .nv.info._ZN7cutlass13device_kernelINS_4gemm6kernel13GemmUniversalIN4cute5tupleIJiiiiEEENS1_10collective13CollectiveMmaINS1_35MainloopSm100TmaUmmaWarpSpecializedILi13ELi2ELi4ENS5_IJNS4_1CILi1EEESB_SB_EEEEENS5_IJNSA_ILi64EEESE_NSA_ILi128EEEEEENS_12float_e5m2_tENS5_IJlSB_lEEESH_SI_NS4_8TiledMMAINS4_8MMA_AtomIJNS4_10MMA_TraitsINS4_19SM100_MMA_F8F6F4_SSEJSH_SH_fSE_SE_NS4_17integral_constantINS4_4UMMA5MajorELSP_0EEESQ_NSN_INSO_7ScaleInELSR_0EEESS_EEEEEENS4_6LayoutISC_NS5_IJNSA_ILi0EEESW_SW_EEEEENS5_IJNS4_10UnderscoreESZ_SZ_EEEEENS4_13SM90_TMA_LOADENS4_14ComposedLayoutINS4_7SwizzleILi3ELi4ELi3EEENS4_18smem_ptr_flag_bitsILi8EEENSV_INS5_IJNSA_ILi8EEESF_EEENS5_IJSF_SB_EEEEEEEvNS4_8identityES12_S1C_vS1D_EENS_8epilogue10collective18CollectiveEpilogueINS1F_23Sm100TmaWarpSpecializedILi1ELi1ELi32ELb0ELb0EEEJSG_NS5_IJNSV_ISE_SB_EES1K_EEESH_SI_SH_SI_NS1F_6fusion15FusionCallbacksIS1J_NS1M_17LinearCombinationISH_fSH_fLNS_15FloatRoundStyleE2EEESG_S1L_JEEENS4_5SM1004TMEM4LOAD26SM100_TMEM_LOAD_16dp32b32xES12_NS13_INS14_ILi2ELi4ELi3EEES17_NSV_INS5_IJS18_SE_EEENS5_IJSE_SB_EEEEEEENS4_39AutoVectorizingCopyWithAssumedAlignmentILi128EEENS4_14SM90_TMA_STOREES20_S22_S22_EEEvvEEEEvNT_6ParamsE --------------------------
	.section	.nv.info._ZN7cutlass13device_kernelINS_4gemm6kernel13GemmUniversalIN4cute5tupleIJiiiiEEENS1_10collective13CollectiveMmaINS1_35MainloopSm100TmaUmmaWarpSpecializedILi13ELi2ELi4ENS5_IJNS4_1CILi1EEESB_SB_EEEEENS5_IJNSA_ILi64EEESE_NSA_ILi128EEEEEENS_12float_e5m2_tENS5_IJlSB_lEEESH_SI_NS4_8TiledMMAINS4_8MMA_AtomIJNS4_10MMA_TraitsINS4_19SM100_MMA_F8F6F4_SSEJSH_SH_fSE_SE_NS4_17integral_constantINS4_4UMMA5MajorELSP_0EEESQ_NSN_INSO_7ScaleInELSR_0EEESS_EEEEEENS4_6LayoutISC_NS5_IJNSA_ILi0EEESW_SW_EEEEENS5_IJNS4_10UnderscoreESZ_SZ_EEEEENS4_13SM90_TMA_LOADENS4_14ComposedLayoutINS4_7SwizzleILi3ELi4ELi3EEENS4_18smem_ptr_flag_bitsILi8EEENSV_INS5_IJNSA_ILi8EEESF_EEENS5_IJSF_SB_EEEEEEEvNS4_8identityES12_S1C_vS1D_EENS_8epilogue10collective18CollectiveEpilogueINS1F_23Sm100TmaWarpSpecializedILi1ELi1ELi32ELb0ELb0EEEJSG_NS5_IJNSV_ISE_SB_EES1K_EEESH_SI_SH_SI_NS1F_6fusion15FusionCallbacksIS1J_NS1M_17LinearCombinationISH_fSH_fLNS_15FloatRoundStyleE2EEESG_S1L_JEEENS4_5SM1004TMEM4LOAD26SM100_TMEM_LOAD_16dp32b32xES12_NS13_INS14_ILi2ELi4ELi3EEES17_NSV_INS5_IJS18_SE_EEENS5_IJSE_SB_EEEEEEENS4_39AutoVectorizingCopyWithAssumedAlignmentILi128EEENS4_14SM90_TMA_STOREES20_S22_S22_EEEvvEEEEvNT_6ParamsE,"",@"SHT_CUDA_INFO"
	.sectionflags	@""
	.align	4


	//----- nvinfo : EIATTR_CUDA_API_VERSION
	.align		4
        /*0000*/ 	.byte	0x04, 0x37
        /*0002*/ 	.short	(.L_31 - .L_30)
.L_30:
        /*0004*/ 	.word	0x00000082


	//----- nvinfo : EIATTR_KPARAM_INFO
	.align		4
.L_31:
        /*0008*/ 	.byte	0x04, 0x17
        /*000a*/ 	.short	(.L_33 - .L_32)
.L_32:
        /*000c*/ 	.word	0x00000000
        /*0010*/ 	.short	0x0000
        /*0012*/ 	.short	0x0000
        /*0014*/ 	.byte	0x00, 0xf0, 0x01, 0x20


	//----- nvinfo : EIATTR_AT_ENTRY_FRAGMENTS
	.align		4
.L_33:
        /*0018*/ 	.byte	0x04, 0x4f
        /*001a*/ 	.short	(.L_35 - .L_34)


	//   ....[0]....
.L_34:
        /*001c*/ 	.word	0x00000006


	//----- nvinfo : EIATTR_RESERVED_SMEM_USED
	.align		4
.L_35:
        /*0020*/ 	.byte	0x01, 0x41
	.zero		2


	//----- nvinfo : EIATTR_SPARSE_MMA_MASK
	.align		4
        /*0024*/ 	.byte	0x03, 0x50
        /*0026*/ 	.short	0x0000


	//----- nvinfo : EIATTR_TCGEN05_1CTA_USED
	.align		4
        /*0028*/ 	.byte	0x01, 0x51
	.zero		2


	//----- nvinfo : EIATTR_MAXREG_COUNT
	.align		4
        /*002c*/ 	.byte	0x03, 0x1b
        /*002e*/ 	.short	0x00ff


	//----- nvinfo : EIATTR_NUM_BARRIERS
	.align		4
        /*0030*/ 	.byte	0x02, 0x4c
        /*0032*/ 	.byte	0x07
	.zero		1


	//----- nvinfo : EIATTR_EXTERNS
	.align		4
        /*0034*/ 	.byte	0x04, 0x0f
        /*0036*/ 	.short	(.L_37 - .L_36)


	//   ....[0]....
	.align		4
.L_36:
        /*0038*/ 	.word	index@(__assertfail)


	//----- nvinfo : EIATTR_MERCURY_ISA_VERSION
	.align		4
.L_37:
        /*003c*/ 	.byte	0x03, 0x5f
        /*003e*/ 	.short	0x0101


	//----- nvinfo : EIATTR_INT_WARP_WIDE_INSTR_OFFSETS
	.align		4
        /*0040*/ 	.byte	0x04, 0x31
        /*0042*/ 	.short	(.L_39 - .L_38)


	//   ....[0]....
.L_38:
        /*0044*/ 	.word	0x00001eb0


	//   ....[1]....
        /*0048*/ 	.word	0x00003e70


	//   ....[2]....
        /*004c*/ 	.word	0x00003e90


	//   ....[3]....
        /*0050*/ 	.word	0x00003ec0


	//   ....[4]....
        /*0054*/ 	.word	0x000048d0


	//   ....[5]....
        /*0058*/ 	.word	0x000049c0


	//----- nvinfo : EIATTR_COOP_GROUP_MASK_REGIDS
	.align		4
.L_39:
        /*005c*/ 	.byte	0x04, 0x29
        /*005e*/ 	.short	(.L_41 - .L_40)


	//   ....[0]....
.L_40:
        /*0060*/ 	.word	0xffffffff


	//   ....[1]....
        /*0064*/ 	.word	0xffffffff


	//   ....[2]....
        /*0068*/ 	.word	0xffffffff


	//   ....[3]....
        /*006c*/ 	.word	0xffffffff


	//   ....[4]....
        /*0070*/ 	.word	0xffffffff


	//   ....[5]....
        /*0074*/ 	.word	0xffffffff


	//   ....[6]....
        /*0078*/ 	.word	0xffffffff


	//   ....[7]....
        /*007c*/ 	.word	0xffffffff


	//   ....[8]....
        /*0080*/ 	.word	0xffffffff


	//   ....[9]....
        /*0084*/ 	.word	0xffffffff


	//   ....[10]....
        /*0088*/ 	.word	0xffffffff


	//   ....[11]....
        /*008c*/ 	.word	0xffffffff


	//   ....[12]....
        /*0090*/ 	.word	0xffffffff


	//----- nvinfo : EIATTR_COOP_GROUP_INSTR_OFFSETS
	.align		4
.L_41:
        /*0094*/ 	.byte	0x04, 0x28
        /*0096*/ 	.short	(.L_43 - .L_42)


	//   ....[0]....
.L_42:
        /*0098*/ 	.word	0x00000090


	//   ....[1]....
        /*009c*/ 	.word	0x000004d0


	//   ....[2]....
        /*00a0*/ 	.word	0x00000790


	//   ....[3]....
        /*00a4*/ 	.word	0x000008d0


	//   ....[4]....
        /*00a8*/ 	.word	0x000009d0


	//   ....[5]....
        /*00ac*/ 	.word	0x00000b40


	//   ....[6]....
        /*00b0*/ 	.word	0x00000ce0


	//   ....[7]....
        /*00b4*/ 	.word	0x00001d90


	//   ....[8]....
        /*00b8*/ 	.word	0x00003080


	//   ....[9]....
        /*00bc*/ 	.word	0x00003290


	//   ....[10]....
        /*00c0*/ 	.word	0x000032c0


	//   ....[11]....
        /*00c4*/ 	.word	0x00003d50


	//   ....[12]....
        /*00c8*/ 	.word	0x00003f80


	//----- nvinfo : EIATTR_VRC_CTA_INIT_COUNT
	.align		4
.L_43:
        /*00cc*/ 	.byte	0x02, 0x4a
        /*00ce*/ 	.byte	0x80
	.zero		1


	//----- nvinfo : EIATTR_SYSCALL_OFFSETS
	.align		4
        /*00d0*/ 	.byte	0x04, 0x46
        /*00d2*/ 	.short	(.L_45 - .L_44)


	//   ....[0]....
.L_44:
        /*00d4*/ 	.word	0x000053e0


	//   ....[1]....
        /*00d8*/ 	.word	0x00005520


	//   ....[2]....
        /*00dc*/ 	.word	0x00005c80


	//----- nvinfo : EIATTR_MBARRIER_INSTR_OFFSETS
	.align		4
.L_45:
        /*00e0*/ 	.byte	0x04, 0x39
        /*00e2*/ 	.short	(.L_47 - .L_46)


	//   ....[0]....
.L_46:
        /*00e4*/ 	.word	0x000005d0
        /*00e8*/ 	.word	0x000000ff
        /*00ec*/ 	.word	0x00000000
        /*00f0*/ 	.short	0x0100
        /*00f2*/ 	.byte	0x05
	.zero		1


	//   ....[1]....
        /*00f4*/ 	.word	0x000005e0
        /*00f8*/ 	.word	0x000000ff
        /*00fc*/ 	.word	0x00000068
        /*0100*/ 	.short	0x0100
        /*0102*/ 	.byte	0x05
	.zero		1


	//   ....[2]....
        /*0104*/ 	.word	0x000005f0
        /*0108*/ 	.word	0x000000ff
        /*010c*/ 	.word	0x00000008
        /*0110*/ 	.short	0x0100
        /*0112*/ 	.byte	0x05
	.zero		1


	//   ....[3]....
        /*0114*/ 	.word	0x00000600
        /*0118*/ 	.word	0x000000ff
        /*011c*/ 	.word	0x00000070
        /*0120*/ 	.short	0x0100
        /*0122*/ 	.byte	0x05
	.zero		1


	//   ....[4]....
        /*0124*/ 	.word	0x00000610
        /*0128*/ 	.word	0x000000ff
        /*012c*/ 	.word	0x00000010
        /*0130*/ 	.short	0x0100
        /*0132*/ 	.byte	0x05
	.zero		1


	//   ....[5]....
        /*0134*/ 	.word	0x00000620
        /*0138*/ 	.word	0x000000ff
        /*013c*/ 	.word	0x00000078
        /*0140*/ 	.short	0x0100
        /*0142*/ 	.byte	0x05
	.zero		1


	//   ....[6]....
        /*0144*/ 	.word	0x00000630
        /*0148*/ 	.word	0x000000ff
        /*014c*/ 	.word	0x00000018
        /*0150*/ 	.short	0x0100
        /*0152*/ 	.byte	0x05
	.zero		1


	//   ....[7]....
        /*0154*/ 	.word	0x00000640
        /*0158*/ 	.word	0x000000ff
        /*015c*/ 	.word	0x00000080
        /*0160*/ 	.short	0x0100
        /*0162*/ 	.byte	0x05
	.zero		1


	//   ....[8]....
        /*0164*/ 	.word	0x00000650
        /*0168*/ 	.word	0x000000ff
        /*016c*/ 	.word	0x00000020
        /*0170*/ 	.short	0x0100
        /*0172*/ 	.byte	0x05
	.zero		1


	//   ....[9]....
        /*0174*/ 	.word	0x00000660
        /*0178*/ 	.word	0x000000ff
        /*017c*/ 	.word	0x00000088
        /*0180*/ 	.short	0x0100
        /*0182*/ 	.byte	0x05
	.zero		1


	//   ....[10]....
        /*0184*/ 	.word	0x00000670
        /*0188*/ 	.word	0x000000ff
        /*018c*/ 	.word	0x00000028
        /*0190*/ 	.short	0x0100
        /*0192*/ 	.byte	0x05
	.zero		1


	//   ....[11]....
        /*0194*/ 	.word	0x00000680
        /*0198*/ 	.word	0x000000ff
        /*019c*/ 	.word	0x00000090
        /*01a0*/ 	.short	0x0100
        /*01a2*/ 	.byte	0x05
	.zero		1


	//   ....[12]....
        /*01a4*/ 	.word	0x00000690
        /*01a8*/ 	.word	0x000000ff
        /*01ac*/ 	.word	0x00000030
        /*01b0*/ 	.short	0x0100
        /*01b2*/ 	.byte	0x05
	.zero		1


	//   ....[13]....
        /*01b4*/ 	.word	0x000006a0
        /*01b8*/ 	.word	0x000000ff
        /*01bc*/ 	.word	0x00000098
        /*01c0*/ 	.short	0x0100
        /*01c2*/ 	.byte	0x05
	.zero		1


	//   ....[14]....
        /*01c4*/ 	.word	0x000006b0
        /*01c8*/ 	.word	0x000000ff
        /*01cc*/ 	.word	0x00000038
        /*01d0*/ 	.short	0x0100
        /*01d2*/ 	.byte	0x05
	.zero		1


	//   ....[15]....
        /*01d4*/ 	.word	0x000006c0
        /*01d8*/ 	.word	0x000000ff
        /*01dc*/ 	.word	0x000000a0
        /*01e0*/ 	.short	0x0100
        /*01e2*/ 	.byte	0x05
	.zero		1


	//   ....[16]....
        /*01e4*/ 	.word	0x000006d0
        /*01e8*/ 	.word	0x000000ff
        /*01ec*/ 	.word	0x00000040
        /*01f0*/ 	.short	0x0100
        /*01f2*/ 	.byte	0x05
	.zero		1


	//   ....[17]....
        /*01f4*/ 	.word	0x000006e0
        /*01f8*/ 	.word	0x000000ff
        /*01fc*/ 	.word	0x000000a8
        /*0200*/ 	.short	0x0100
        /*0202*/ 	.byte	0x05
	.zero		1


	//   ....[18]....
        /*0204*/ 	.word	0x000006f0
        /*0208*/ 	.word	0x000000ff
        /*020c*/ 	.word	0x00000048
        /*0210*/ 	.short	0x0100
        /*0212*/ 	.byte	0x05
	.zero		1


	//   ....[19]....
        /*0214*/ 	.word	0x00000700
        /*0218*/ 	.word	0x000000ff
        /*021c*/ 	.word	0x000000b0
        /*0220*/ 	.short	0x0100
        /*0222*/ 	.byte	0x05
	.zero		1


	//   ....[20]....
        /*0224*/ 	.word	0x00000710
        /*0228*/ 	.word	0x000000ff
        /*022c*/ 	.word	0x00000050
        /*0230*/ 	.short	0x0100
        /*0232*/ 	.byte	0x05
	.zero		1


	//   ....[21]....
        /*0234*/ 	.word	0x00000720
        /*0238*/ 	.word	0x000000ff
        /*023c*/ 	.word	0x000000b8
        /*0240*/ 	.short	0x0100
        /*0242*/ 	.byte	0x05
	.zero		1


	//   ....[22]....
        /*0244*/ 	.word	0x00000730
        /*0248*/ 	.word	0x000000ff
        /*024c*/ 	.word	0x00000058
        /*0250*/ 	.short	0x0100
        /*0252*/ 	.byte	0x05
	.zero		1


	//   ....[23]....
        /*0254*/ 	.word	0x00000740
        /*0258*/ 	.word	0x000000ff
        /*025c*/ 	.word	0x000000c0
        /*0260*/ 	.short	0x0100
        /*0262*/ 	.byte	0x05
	.zero		1


	//   ....[24]....
        /*0264*/ 	.word	0x00000750
        /*0268*/ 	.word	0x000000ff
        /*026c*/ 	.word	0x00000060
        /*0270*/ 	.short	0x0100
        /*0272*/ 	.byte	0x05
	.zero		1


	//   ....[25]....
        /*0274*/ 	.word	0x00000760
        /*0278*/ 	.word	0x000000ff
        /*027c*/ 	.word	0x000000c8
        /*0280*/ 	.short	0x0100
        /*0282*/ 	.byte	0x05
	.zero		1


	//   ....[26]....
        /*0284*/ 	.word	0x000008a0
        /*0288*/ 	.word	0x000000ff
        /*028c*/ 	.word	0x000000d0
        /*0290*/ 	.short	0x0100
        /*0292*/ 	.byte	0x06
	.zero		1


	//   ....[27]....
        /*0294*/ 	.word	0x000008b0
        /*0298*/ 	.word	0x000000ff
        /*029c*/ 	.word	0x000000d8
        /*02a0*/ 	.short	0x0100
        /*02a2*/ 	.byte	0x06
	.zero		1


	//   ....[28]....
        /*02a4*/ 	.word	0x000009a0
        /*02a8*/ 	.word	0x000000ff
        /*02ac*/ 	.word	0x000000e0
        /*02b0*/ 	.short	0x0100
        /*02b2*/ 	.byte	0x05
	.zero		1


	//   ....[29]....
        /*02b4*/ 	.word	0x000009b0
        /*02b8*/ 	.word	0x000000ff
        /*02bc*/ 	.word	0x000000e8
        /*02c0*/ 	.short	0x0100
        /*02c2*/ 	.byte	0x05
	.zero		1


	//   ....[30]....
        /*02c4*/ 	.word	0x00000af0
        /*02c8*/ 	.word	0x000000ff
        /*02cc*/ 	.word	0x000000f0
        /*02d0*/ 	.short	0x0100
        /*02d2*/ 	.byte	0x05
	.zero		1


	//   ....[31]....
        /*02d4*/ 	.word	0x00000b00
        /*02d8*/ 	.word	0x000000ff
        /*02dc*/ 	.word	0x00000100
        /*02e0*/ 	.short	0x0100
        /*02e2*/ 	.byte	0x05
	.zero		1


	//   ....[32]....
        /*02e4*/ 	.word	0x00000b10
        /*02e8*/ 	.word	0x000000ff
        /*02ec*/ 	.word	0x000000f8
        /*02f0*/ 	.short	0x0100
        /*02f2*/ 	.byte	0x05
	.zero		1


	//   ....[33]....
        /*02f4*/ 	.word	0x00000b20
        /*02f8*/ 	.word	0x000000ff
        /*02fc*/ 	.word	0x00000108
        /*0300*/ 	.short	0x0100
        /*0302*/ 	.byte	0x05
	.zero		1


	//   ....[34]....
        /*0304*/ 	.word	0x00000c50
        /*0308*/ 	.word	0x000000ff
        /*030c*/ 	.word	0x00000110
        /*0310*/ 	.short	0x0100
        /*0312*/ 	.byte	0x06
	.zero		1


	//   ....[35]....
        /*0314*/ 	.word	0x00000c60
        /*0318*/ 	.word	0x000000ff
        /*031c*/ 	.word	0x00000130
        /*0320*/ 	.short	0x0100
        /*0322*/ 	.byte	0x06
	.zero		1


	//   ....[36]....
        /*0324*/ 	.word	0x00000c70
        /*0328*/ 	.word	0x000000ff
        /*032c*/ 	.word	0x00000118
        /*0330*/ 	.short	0x0100
        /*0332*/ 	.byte	0x06
	.zero		1


	//   ....[37]....
        /*0334*/ 	.word	0x00000c80
        /*0338*/ 	.word	0x000000ff
        /*033c*/ 	.word	0x00000138
        /*0340*/ 	.short	0x0100
        /*0342*/ 	.byte	0x06
	.zero		1


	//   ....[38]....
        /*0344*/ 	.word	0x00000c90
        /*0348*/ 	.word	0x000000ff
        /*034c*/ 	.word	0x00000120
        /*0350*/ 	.short	0x0100
        /*0352*/ 	.byte	0x06
	.zero		1


	//   ....[39]....
        /*0354*/ 	.word	0x00000ca0
        /*0358*/ 	.word	0x000000ff
        /*035c*/ 	.word	0x00000140
        /*0360*/ 	.short	0x0100
        /*0362*/ 	.byte	0x06
	.zero		1


	//   ....[40]....
        /*0364*/ 	.word	0x00000cb0
        /*0368*/ 	.word	0x000000ff
        /*036c*/ 	.word	0x00000128
        /*0370*/ 	.short	0x0100
        /*0372*/ 	.byte	0x06
	.zero		1


	//   ....[41]....
        /*0374*/ 	.word	0x00000cc0
        /*0378*/ 	.word	0x000000ff
        /*037c*/ 	.word	0x00000148
        /*0380*/ 	.short	0x0100
        /*0382*/ 	.byte	0x06
	.zero		1


	//   ....[42]....
        /*0384*/ 	.word	0x00000db0
        /*0388*/ 	.word	0x000000ff
        /*038c*/ 	.word	0x00000150
        /*0390*/ 	.short	0x0100
        /*0392*/ 	.byte	0x05
	.zero		1


	//   ....[43]....
        /*0394*/ 	.word	0x00000dc0
        /*0398*/ 	.word	0x000000ff
        /*039c*/ 	.word	0x00000160
        /*03a0*/ 	.short	0x0100
        /*03a2*/ 	.byte	0x05
	.zero		1


	//   ....[44]....
        /*03a4*/ 	.word	0x00000dd0
        /*03a8*/ 	.word	0x000000ff
        /*03ac*/ 	.word	0x00000158
        /*03b0*/ 	.short	0x0100
        /*03b2*/ 	.byte	0x05
	.zero		1


	//   ....[45]....
        /*03b4*/ 	.word	0x00000de0
        /*03b8*/ 	.word	0x000000ff
        /*03bc*/ 	.word	0x00000168
        /*03c0*/ 	.short	0x0100
        /*03c2*/ 	.byte	0x05
	.zero		1


	//   ....[46]....
        /*03c4*/ 	.word	0x000016b0
        /*03c8*/ 	.word	0x00000003
        /*03cc*/ 	.word	0x00000160
        /*03d0*/ 	.short	0x010a
        /*03d2*/ 	.byte	0xff
	.zero		1


	//   ....[47]....
        /*03d4*/ 	.word	0x000016e0
        /*03d8*/ 	.word	0x00000003
        /*03dc*/ 	.word	0x00000150
        /*03e0*/ 	.short	0x0101
        /*03e2*/ 	.byte	0xff
	.zero		1


	//   ....[48]....
        /*03e4*/ 	.word	0x000017b0
        /*03e8*/ 	.word	0x000000ff
        /*03ec*/ 	.word	0x00000068
        /*03f0*/ 	.short	0x010a
        /*03f2*/ 	.byte	0x08
	.zero		1


	//   ....[49]....
        /*03f4*/ 	.word	0x00001850
        /*03f8*/ 	.word	0x000000ff
        /*03fc*/ 	.word	0x00000068
        /*0400*/ 	.short	0x010a
        /*0402*/ 	.byte	0x21
	.zero		1


	//   ....[50]....
        /*0404*/ 	.word	0x000019b0
        /*0408*/ 	.word	0x000000ff
        /*040c*/ 	.word	0x00000068
        /*0410*/ 	.short	0x010a
        /*0412*/ 	.byte	0x08
	.zero		1


	//   ....[51]....
        /*0414*/ 	.word	0x00001aa0
        /*0418*/ 	.word	0x000000ff
        /*041c*/ 	.word	0x000000e8
        /*0420*/ 	.short	0x0101
        /*0422*/ 	.byte	0x04
	.zero		1


	//   ....[52]....
        /*0424*/ 	.word	0x00001ac0
        /*0428*/ 	.word	0x000000ff
        /*042c*/ 	.word	0x00000068
        /*0430*/ 	.short	0x010a
        /*0432*/ 	.byte	0x08
	.zero		1


	//   ....[53]....
        /*0434*/ 	.word	0x00001b40
        /*0438*/ 	.word	0x000000ff
        /*043c*/ 	.word	0x00000068
        /*0440*/ 	.short	0x010a
        /*0442*/ 	.byte	0x11
	.zero		1


	//   ....[54]....
        /*0444*/ 	.word	0x00001ca0
        /*0448*/ 	.word	0x000000ff
        /*044c*/ 	.word	0x00000068
        /*0450*/ 	.short	0x010a
        /*0452*/ 	.byte	0x08
	.zero		1


	//   ....[55]....
        /*0454*/ 	.word	0x00001dc0
        /*0458*/ 	.word	0x00000002
        /*045c*/ 	.word	0x000000f0
        /*0460*/ 	.short	0x010a
        /*0462*/ 	.byte	0xff
	.zero		1


	//   ....[56]....
        /*0464*/ 	.word	0x00001e80
        /*0468*/ 	.word	0x00000002
        /*046c*/ 	.word	0x00000000
        /*0470*/ 	.short	0x0101
        /*0472*/ 	.byte	0xff
	.zero		1


	//   ....[57]....
        /*0474*/ 	.word	0x000023e0
        /*0478*/ 	.word	0x000000ff
        /*047c*/ 	.word	0x00000000
        /*0480*/ 	.short	0x010a
        /*0482*/ 	.byte	0x05
	.zero		1


	//   ....[58]....
        /*0484*/ 	.word	0x00002470
        /*0488*/ 	.word	0x000000ff
        /*048c*/ 	.word	0x00000000
        /*0490*/ 	.short	0x010a
        /*0492*/ 	.byte	0x05
	.zero		1


	//   ....[59]....
        /*0494*/ 	.word	0x00002500
        /*0498*/ 	.word	0x000000ff
        /*049c*/ 	.word	0x00000000
        /*04a0*/ 	.short	0x010a
        /*04a2*/ 	.byte	0x05
	.zero		1


	//   ....[60]....
        /*04a4*/ 	.word	0x00002590
        /*04a8*/ 	.word	0x000000ff
        /*04ac*/ 	.word	0x00000000
        /*04b0*/ 	.short	0x010a
        /*04b2*/ 	.byte	0x05
	.zero		1


	//   ....[61]....
        /*04b4*/ 	.word	0x00002620
        /*04b8*/ 	.word	0x000000ff
        /*04bc*/ 	.word	0x00000000
        /*04c0*/ 	.short	0x010a
        /*04c2*/ 	.byte	0x05
	.zero		1


	//   ....[62]....
        /*04c4*/ 	.word	0x000026b0
        /*04c8*/ 	.word	0x000000ff
        /*04cc*/ 	.word	0x00000000
        /*04d0*/ 	.short	0x010a
        /*04d2*/ 	.byte	0x05
	.zero		1


	//   ....[63]....
        /*04d4*/ 	.word	0x00002740
        /*04d8*/ 	.word	0x000000ff
        /*04dc*/ 	.word	0x00000000
        /*04e0*/ 	.short	0x010a
        /*04e2*/ 	.byte	0x05
	.zero		1


	//   ....[64]....
        /*04e4*/ 	.word	0x000027d0
        /*04e8*/ 	.word	0x000000ff
        /*04ec*/ 	.word	0x00000000
        /*04f0*/ 	.short	0x010a
        /*04f2*/ 	.byte	0x05
	.zero		1


	//   ....[65]....
        /*04f4*/ 	.word	0x00002860
        /*04f8*/ 	.word	0x000000ff
        /*04fc*/ 	.word	0x00000000
        /*0500*/ 	.short	0x010a
        /*0502*/ 	.byte	0x05
	.zero		1


	//   ....[66]....
        /*0504*/ 	.word	0x000028f0
        /*0508*/ 	.word	0x000000ff
        /*050c*/ 	.word	0x00000000
        /*0510*/ 	.short	0x010a
        /*0512*/ 	.byte	0x05
	.zero		1


	//   ....[67]....
        /*0514*/ 	.word	0x00002980
        /*0518*/ 	.word	0x000000ff
        /*051c*/ 	.word	0x00000000
        /*0520*/ 	.short	0x010a
        /*0522*/ 	.byte	0x05
	.zero		1


	//   ....[68]....
        /*0524*/ 	.word	0x00002a10
        /*0528*/ 	.word	0x000000ff
        /*052c*/ 	.word	0x00000000
        /*0530*/ 	.short	0x010a
        /*0532*/ 	.byte	0x05
	.zero		1


	//   ....[69]....
        /*0534*/ 	.word	0x00002ab0
        /*0538*/ 	.word	0x00000000
        /*053c*/ 	.word	0x00000000
        /*0540*/ 	.short	0x010a
        /*0542*/ 	.byte	0xff
	.zero		1


	//   ....[70]....
        /*0544*/ 	.word	0x00002bd0
        /*0548*/ 	.word	0x00000000
        /*054c*/ 	.word	0x00000150
        /*0550*/ 	.short	0x010a
        /*0552*/ 	.byte	0xff
	.zero		1


	//   ....[71]....
        /*0554*/ 	.word	0x00002c30
        /*0558*/ 	.word	0x00000004
        /*055c*/ 	.word	0x00000000
        /*0560*/ 	.short	0x0101
        /*0562*/ 	.byte	0xff
	.zero		1


	//   ....[72]....
        /*0564*/ 	.word	0x00002c50
        /*0568*/ 	.word	0x000000ff
        /*056c*/ 	.word	0x00000100
        /*0570*/ 	.short	0x010a
        /*0572*/ 	.byte	0x05
	.zero		1


	//   ....[73]....
        /*0574*/ 	.word	0x00002d70
        /*0578*/ 	.word	0x00000000
        /*057c*/ 	.word	0x000000f0
        /*0580*/ 	.short	0x010a
        /*0582*/ 	.byte	0xff
	.zero		1


	//   ....[74]....
        /*0584*/ 	.word	0x00002e80
        /*0588*/ 	.word	0x00000000
        /*058c*/ 	.word	0x00000000
        /*0590*/ 	.short	0x0101
        /*0592*/ 	.byte	0xff
	.zero		1


	//   ....[75]....
        /*0594*/ 	.word	0x00002f10
        /*0598*/ 	.word	0x000000ff
        /*059c*/ 	.word	0x00000100
        /*05a0*/ 	.short	0x0106
        /*05a2*/ 	.byte	0x05
	.zero		1


	//   ....[76]....
        /*05a4*/ 	.word	0x00002f30
        /*05a8*/ 	.word	0x000000ff
        /*05ac*/ 	.word	0x00000100
        /*05b0*/ 	.short	0x010a
        /*05b2*/ 	.byte	0x05
	.zero		1


	//   ....[77]....
        /*05b4*/ 	.word	0x00002fc0
        /*05b8*/ 	.word	0x000000ff
        /*05bc*/ 	.word	0x00000100
        /*05c0*/ 	.short	0x0106
        /*05c2*/ 	.byte	0x04
	.zero		1


	//   ....[78]....
        /*05c4*/ 	.word	0x00003000
        /*05c8*/ 	.word	0x00000000
        /*05cc*/ 	.word	0x00000100
        /*05d0*/ 	.short	0x010a
        /*05d2*/ 	.byte	0xff
	.zero		1


	//   ....[79]....
        /*05d4*/ 	.word	0x00003540
        /*05d8*/ 	.word	0x00000000
        /*05dc*/ 	.word	0x000000f0
        /*05e0*/ 	.short	0x010a
        /*05e2*/ 	.byte	0xff
	.zero		1


	//   ....[80]....
        /*05e4*/ 	.word	0x00003640
        /*05e8*/ 	.word	0x00000003
        /*05ec*/ 	.word	0x00000000
        /*05f0*/ 	.short	0x0101
        /*05f2*/ 	.byte	0xff
	.zero		1


	//   ....[81]....
        /*05f4*/ 	.word	0x00003650
        /*05f8*/ 	.word	0x000000ff
        /*05fc*/ 	.word	0x00000000
        /*0600*/ 	.short	0x010a
        /*0602*/ 	.byte	0x06
	.zero		1


	//   ....[82]....
        /*0604*/ 	.word	0x000036d0
        /*0608*/ 	.word	0x000000ff
        /*060c*/ 	.word	0x00000130
        /*0610*/ 	.short	0x010a
        /*0612*/ 	.byte	0x07
	.zero		1


	//   ....[83]....
        /*0614*/ 	.word	0x000037b0
        /*0618*/ 	.word	0x000000ff
        /*061c*/ 	.word	0x00000000
        /*0620*/ 	.short	0x010a
        /*0622*/ 	.byte	0x06
	.zero		1


	//   ....[84]....
        /*0624*/ 	.word	0x000038e0
        /*0628*/ 	.word	0x000000ff
        /*062c*/ 	.word	0x00000000
        /*0630*/ 	.short	0x010a
        /*0632*/ 	.byte	0x1a
	.zero		1


	//   ....[85]....
        /*0634*/ 	.word	0x00003b80
        /*0638*/ 	.word	0x000000ff
        /*063c*/ 	.word	0x00000000
        /*0640*/ 	.short	0x010a
        /*0642*/ 	.byte	0x06
	.zero		1


	//   ....[86]....
        /*0644*/ 	.word	0x00003c10
        /*0648*/ 	.word	0x000000ff
        /*064c*/ 	.word	0x00000000
        /*0650*/ 	.short	0x010a
        /*0652*/ 	.byte	0x06
	.zero		1


	//   ....[87]....
        /*0654*/ 	.word	0x00003ca0
        /*0658*/ 	.word	0x000000ff
        /*065c*/ 	.word	0x00000000
        /*0660*/ 	.short	0x010a
        /*0662*/ 	.byte	0x06
	.zero		1


	//   ....[88]....
        /*0664*/ 	.word	0x00003d30
        /*0668*/ 	.word	0x000000ff
        /*066c*/ 	.word	0x00000000
        /*0670*/ 	.short	0x010a
        /*0672*/ 	.byte	0x07
	.zero		1


	//   ....[89]....
        /*0674*/ 	.word	0x00004170
        /*0678*/ 	.word	0x00000000
        /*067c*/ 	.word	0x000000f0
        /*0680*/ 	.short	0x010a
        /*0682*/ 	.byte	0xff
	.zero		1


	//   ....[90]....
        /*0684*/ 	.word	0x00004260
        /*0688*/ 	.word	0x00000000
        /*068c*/ 	.word	0x00000000
        /*0690*/ 	.short	0x0101
        /*0692*/ 	.byte	0xff
	.zero		1


	//   ....[91]....
        /*0694*/ 	.word	0x00004580
        /*0698*/ 	.word	0x000000ff
        /*069c*/ 	.word	0x000000e8
        /*06a0*/ 	.short	0x010a
        /*06a2*/ 	.byte	0x06
	.zero		1


	//   ....[92]....
        /*06a4*/ 	.word	0x00004700
        /*06a8*/ 	.word	0x000000ff
        /*06ac*/ 	.word	0x000000d8
        /*06b0*/ 	.short	0x010a
        /*06b2*/ 	.byte	0x06
	.zero		1


	//   ....[93]....
        /*06b4*/ 	.word	0x00004a30
        /*06b8*/ 	.word	0x000000ff
        /*06bc*/ 	.word	0x000000d0
        /*06c0*/ 	.short	0x010b
        /*06c2*/ 	.byte	0x06
	.zero		1


	//   ....[94]....
        /*06c4*/ 	.word	0x00004a50
        /*06c8*/ 	.word	0x000000ff
        /*06cc*/ 	.word	0x00000000
        /*06d0*/ 	.short	0x0101
        /*06d2*/ 	.byte	0x25
	.zero		1


	//   ....[95]....
        /*06d4*/ 	.word	0x00004a90
        /*06d8*/ 	.word	0x00000000
        /*06dc*/ 	.word	0x000000d8
        /*06e0*/ 	.short	0x010a
        /*06e2*/ 	.byte	0xff
	.zero		1


	//   ....[96]....
        /*06e4*/ 	.word	0x00004df0
        /*06e8*/ 	.word	0x00000000
        /*06ec*/ 	.word	0x000000f0
        /*06f0*/ 	.short	0x010a
        /*06f2*/ 	.byte	0xff
	.zero		1


	//   ....[97]....
        /*06f4*/ 	.word	0x00004f00
        /*06f8*/ 	.word	0x00000000
        /*06fc*/ 	.word	0x00000000
        /*0700*/ 	.short	0x0101
        /*0702*/ 	.byte	0xff
	.zero		1


	//   ....[98]....
        /*0704*/ 	.word	0x000058b0
        /*0708*/ 	.word	0x000000ff
        /*070c*/ 	.word	0x000000d0
        /*0710*/ 	.short	0x010a
        /*0712*/ 	.byte	0x2b
	.zero		1


	//   ....[99]....
        /*0714*/ 	.word	0x000058d0
        /*0718*/ 	.word	0x0000005c
        /*071c*/ 	.word	0x00000110
        /*0720*/ 	.short	0x010a
        /*0722*/ 	.byte	0xff
	.zero		1


	//   ....[100]....
        /*0724*/ 	.word	0x00005a20
        /*0728*/ 	.word	0x000000ff
        /*072c*/ 	.word	0x000000d0
        /*0730*/ 	.short	0x010a
        /*0732*/ 	.byte	0x2b
	.zero		1


	//   ....[101]....
        /*0734*/ 	.word	0x00005b00
        /*0738*/ 	.word	0x000000ff
        /*073c*/ 	.word	0x00000000
        /*0740*/ 	.short	0x0101
        /*0742*/ 	.byte	0x04
	.zero		1


	//   ....[102]....
        /*0744*/ 	.word	0x00005b60
        /*0748*/ 	.word	0x0000005c
        /*074c*/ 	.word	0x00000110
        /*0750*/ 	.short	0x010a
        /*0752*/ 	.byte	0xff
	.zero		1


	//   ....[103]....
        /*0754*/ 	.word	0x00005f30
        /*0758*/ 	.word	0x000000ff
        /*075c*/ 	.word	0x00000000
        /*0760*/ 	.short	0x0101
        /*0762*/ 	.byte	0x05
	.zero		1


	//   ....[104]....
        /*0764*/ 	.word	0x000067c0
        /*0768*/ 	.word	0x00000003
        /*076c*/ 	.word	0x00000160
        /*0770*/ 	.short	0x010a
        /*0772*/ 	.byte	0xff
	.zero		1


	//   ....[105]....
        /*0774*/ 	.word	0x00006820
        /*0778*/ 	.word	0x00000002
        /*077c*/ 	.word	0x00000068
        /*0780*/ 	.short	0x010a
        /*0782*/ 	.byte	0xff
	.zero		1


	//   ....[106]....
        /*0784*/ 	.word	0x00006880
        /*0788*/ 	.word	0x00000002
        /*078c*/ 	.word	0x00000068
        /*0790*/ 	.short	0x010a
        /*0792*/ 	.byte	0xff
	.zero		1


	//   ....[107]....
        /*0794*/ 	.word	0x000068d0
        /*0798*/ 	.word	0x00000002
        /*079c*/ 	.word	0x000000f0
        /*07a0*/ 	.short	0x010a
        /*07a2*/ 	.byte	0xff
	.zero		1


	//   ....[108]....
        /*07a4*/ 	.word	0x00006930
        /*07a8*/ 	.word	0x00000000
        /*07ac*/ 	.word	0x00000000
        /*07b0*/ 	.short	0x010a
        /*07b2*/ 	.byte	0xff
	.zero		1


	//   ....[109]....
        /*07b4*/ 	.word	0x00006990
        /*07b8*/ 	.word	0x00000000
        /*07bc*/ 	.word	0x00000000
        /*07c0*/ 	.short	0x010a
        /*07c2*/ 	.byte	0xff
	.zero		1


	//   ....[110]....
        /*07c4*/ 	.word	0x000069f0
        /*07c8*/ 	.word	0x00000000
        /*07cc*/ 	.word	0x00000000
        /*07d0*/ 	.short	0x010a
        /*07d2*/ 	.byte	0xff
	.zero		1


	//   ....[111]....
        /*07d4*/ 	.word	0x00006a50
        /*07d8*/ 	.word	0x00000000
        /*07dc*/ 	.word	0x00000000
        /*07e0*/ 	.short	0x010a
        /*07e2*/ 	.byte	0xff
	.zero		1


	//   ....[112]....
        /*07e4*/ 	.word	0x00006ab0
        /*07e8*/ 	.word	0x00000000
        /*07ec*/ 	.word	0x00000000
        /*07f0*/ 	.short	0x010a
        /*07f2*/ 	.byte	0xff
	.zero		1


	//   ....[113]....
        /*07f4*/ 	.word	0x00006b10
        /*07f8*/ 	.word	0x00000000
        /*07fc*/ 	.word	0x00000000
        /*0800*/ 	.short	0x010a
        /*0802*/ 	.byte	0xff
	.zero		1


	//   ....[114]....
        /*0804*/ 	.word	0x00006b70
        /*0808*/ 	.word	0x00000000
        /*080c*/ 	.word	0x00000000
        /*0810*/ 	.short	0x010a
        /*0812*/ 	.byte	0xff
	.zero		1


	//   ....[115]....
        /*0814*/ 	.word	0x00006bd0
        /*0818*/ 	.word	0x00000000
        /*081c*/ 	.word	0x00000000
        /*0820*/ 	.short	0x010a
        /*0822*/ 	.byte	0xff
	.zero		1


	//   ....[116]....
        /*0824*/ 	.word	0x00006c30
        /*0828*/ 	.word	0x00000000
        /*082c*/ 	.word	0x00000000
        /*0830*/ 	.short	0x010a
        /*0832*/ 	.byte	0xff
	.zero		1


	//   ....[117]....
        /*0834*/ 	.word	0x00006c90
        /*0838*/ 	.word	0x00000000
        /*083c*/ 	.word	0x00000000
        /*0840*/ 	.short	0x010a
        /*0842*/ 	.byte	0xff
	.zero		1


	//   ....[118]....
        /*0844*/ 	.word	0x00006cf0
        /*0848*/ 	.word	0x00000000
        /*084c*/ 	.word	0x00000000
        /*0850*/ 	.short	0x010a
        /*0852*/ 	.byte	0xff
	.zero		1


	//   ....[119]....
        /*0854*/ 	.word	0x00006d50
        /*0858*/ 	.word	0x00000000
        /*085c*/ 	.word	0x00000000
        /*0860*/ 	.short	0x010a
        /*0862*/ 	.byte	0xff
	.zero		1


	//   ....[120]....
        /*0864*/ 	.word	0x00006da0
        /*0868*/ 	.word	0x00000000
        /*086c*/ 	.word	0x00000150
        /*0870*/ 	.short	0x010a
        /*0872*/ 	.byte	0xff
	.zero		1


	//   ....[121]....
        /*0874*/ 	.word	0x00006e00
        /*0878*/ 	.word	0x00000000
        /*087c*/ 	.word	0x00000100
        /*0880*/ 	.short	0x010a
        /*0882*/ 	.byte	0xff
	.zero		1


	//   ....[122]....
        /*0884*/ 	.word	0x00006e50
        /*0888*/ 	.word	0x00000000
        /*088c*/ 	.word	0x000000f0
        /*0890*/ 	.short	0x010a
        /*0892*/ 	.byte	0xff
	.zero		1


	//   ....[123]....
        /*0894*/ 	.word	0x00006eb0
        /*0898*/ 	.word	0x00000000
        /*089c*/ 	.word	0x00000100
        /*08a0*/ 	.short	0x010a
        /*08a2*/ 	.byte	0xff
	.zero		1


	//   ....[124]....
        /*08a4*/ 	.word	0x00006f00
        /*08a8*/ 	.word	0x00000000
        /*08ac*/ 	.word	0x000000f0
        /*08b0*/ 	.short	0x010a
        /*08b2*/ 	.byte	0xff
	.zero		1


	//   ....[125]....
        /*08b4*/ 	.word	0x00006f60
        /*08b8*/ 	.word	0x00000003
        /*08bc*/ 	.word	0x00000130
        /*08c0*/ 	.short	0x010a
        /*08c2*/ 	.byte	0xff
	.zero		1


	//   ....[126]....
        /*08c4*/ 	.word	0x00006fc0
        /*08c8*/ 	.word	0x00000000
        /*08cc*/ 	.word	0x00000000
        /*08d0*/ 	.short	0x010a
        /*08d2*/ 	.byte	0xff
	.zero		1


	//   ....[127]....
        /*08d4*/ 	.word	0x00007020
        /*08d8*/ 	.word	0x00000000
        /*08dc*/ 	.word	0x00000000
        /*08e0*/ 	.short	0x010a
        /*08e2*/ 	.byte	0xff
	.zero		1


	//   ....[128]....
        /*08e4*/ 	.word	0x00007080
        /*08e8*/ 	.word	0x00000000
        /*08ec*/ 	.word	0x00000000
        /*08f0*/ 	.short	0x010a
        /*08f2*/ 	.byte	0xff
	.zero		1


	//   ....[129]....
        /*08f4*/ 	.word	0x000070e0
        /*08f8*/ 	.word	0x00000000
        /*08fc*/ 	.word	0x00000000
        /*0900*/ 	.short	0x010a
        /*0902*/ 	.byte	0xff
	.zero		1


	//   ....[130]....
        /*0904*/ 	.word	0x00007140
        /*0908*/ 	.word	0x00000000
        /*090c*/ 	.word	0x00000000
        /*0910*/ 	.short	0x010a
        /*0912*/ 	.byte	0xff
	.zero		1


	//   ....[131]....
        /*0914*/ 	.word	0x00007190
        /*0918*/ 	.word	0x00000000
        /*091c*/ 	.word	0x000000f0
        /*0920*/ 	.short	0x010a
        /*0922*/ 	.byte	0xff
	.zero		1


	//   ....[132]....
        /*0924*/ 	.word	0x000071f0
        /*0928*/ 	.word	0x00000000
        /*092c*/ 	.word	0x000000e8
        /*0930*/ 	.short	0x010a
        /*0932*/ 	.byte	0xff
	.zero		1


	//   ....[133]....
        /*0934*/ 	.word	0x00007250
        /*0938*/ 	.word	0x00000003
        /*093c*/ 	.word	0x000000d8
        /*0940*/ 	.short	0x010a
        /*0942*/ 	.byte	0xff
	.zero		1


	//   ....[134]....
        /*0944*/ 	.word	0x000072a0
        /*0948*/ 	.word	0x00000000
        /*094c*/ 	.word	0x000000f0
        /*0950*/ 	.short	0x010a
        /*0952*/ 	.byte	0xff
	.zero		1


	//   ....[135]....
        /*0954*/ 	.word	0x00007300
        /*0958*/ 	.word	0x00000000
        /*095c*/ 	.word	0x000000d0
        /*0960*/ 	.short	0x010a
        /*0962*/ 	.byte	0xff
	.zero		1


	//   ....[136]....
        /*0964*/ 	.word	0x00007350
        /*0968*/ 	.word	0x0000005c
        /*096c*/ 	.word	0x00000110
        /*0970*/ 	.short	0x010a
        /*0972*/ 	.byte	0xff
	.zero		1


	//----- nvinfo : EIATTR_NUM_MBARRIERS
	.align		4
.L_47:
        /*0974*/ 	.byte	0x03, 0x38
        /*0976*/ 	.short	0x002e


	//----- nvinfo : EIATTR_EXIT_INSTR_OFFSETS
	.align		4
        /*0978*/ 	.byte	0x04, 0x1c
        /*097a*/ 	.short	(.L_49 - .L_48)


	//   ....[0]....
.L_48:
        /*097c*/ 	.word	0x00002ae0


	//   ....[1]....
        /*0980*/ 	.word	0x00002fd0


	//   ....[2]....
        /*0984*/ 	.word	0x00003030


	//   ....[3]....
        /*0988*/ 	.word	0x00003f90


	//   ....[4]....
        /*098c*/ 	.word	0x00004ac0


	//   ....[5]....
        /*0990*/ 	.word	0x00004b00


	//   ....[6]....
        /*0994*/ 	.word	0x000067b0


	//----- nvinfo : EIATTR_MAX_THREADS
	.align		4
.L_49:
        /*0998*/ 	.byte	0x04, 0x05
        /*099a*/ 	.short	(.L_51 - .L_50)
.L_50:
        /*099c*/ 	.word	0x00000100
        /*09a0*/ 	.word	0x00000001
        /*09a4*/ 	.word	0x00000001


	//----- nvinfo : EIATTR_CRS_STACK_SIZE
	.align		4
.L_51:
        /*09a8*/ 	.byte	0x04, 0x1e
        /*09aa*/ 	.short	(.L_53 - .L_52)
.L_52:
        /*09ac*/ 	.word	0x00000000


	//----- nvinfo : EIATTR_CBANK_PARAM_SIZE
	.align		4
.L_53:
        /*09b0*/ 	.byte	0x03, 0x19
        /*09b2*/ 	.short	0x0800


	//----- nvinfo : EIATTR_PARAM_CBANK
	.align		4
        /*09b4*/ 	.byte	0x04, 0x0a
        /*09b6*/ 	.short	(.L_55 - .L_54)
	.align		4
.L_54:
        /*09b8*/ 	.word	index@(.nv.constant0._ZN7cutlass13device_kernelINS_4gemm6kernel13GemmUniversalIN4cute5tupleIJiiiiEEENS1_10collective13CollectiveMmaINS1_35MainloopSm100TmaUmmaWarpSpecializedILi13ELi2ELi4ENS5_IJNS4_1CILi1EEESB_SB_EEEEENS5_IJNSA_ILi64EEESE_NSA_ILi128EEEEEENS_12float_e5m2_tENS5_IJlSB_lEEESH_SI_NS4_8TiledMMAINS4_8MMA_AtomIJNS4_10MMA_TraitsINS4_19SM100_MMA_F8F6F4_SSEJSH_SH_fSE_SE_NS4_17integral_constantINS4_4UMMA5MajorELSP_0EEESQ_NSN_INSO_7ScaleInELSR_0EEESS_EEEEEENS4_6LayoutISC_NS5_IJNSA_ILi0EEESW_SW_EEEEENS5_IJNS4_10UnderscoreESZ_SZ_EEEEENS4_13SM90_TMA_LOADENS4_14ComposedLayoutINS4_7SwizzleILi3ELi4ELi3EEENS4_18smem_ptr_flag_bitsILi8EEENSV_INS5_IJNSA_ILi8EEESF_EEENS5_IJSF_SB_EEEEEEEvNS4_8identityES12_S1C_vS1D_EENS_8epilogue10collective18CollectiveEpilogueINS1F_23Sm100TmaWarpSpecializedILi1ELi1ELi32ELb0ELb0EEEJSG_NS5_IJNSV_ISE_SB_EES1K_EEESH_SI_SH_SI_NS1F_6fusion15FusionCallbacksIS1J_NS1M_17LinearCombinationISH_fSH_fLNS_15FloatRoundStyleE2EEESG_S1L_JEEENS4_5SM1004TMEM4LOAD26SM100_TMEM_LOAD_16dp32b32xES12_NS13_INS14_ILi2ELi4ELi3EEES17_NSV_INS5_IJS18_SE_EEENS5_IJSE_SB_EEEEEEENS4_39AutoVectorizingCopyWithAssumedAlignmentILi128EEENS4_14SM90_TMA_STOREES20_S22_S22_EEEvvEEEEvNT_6ParamsE)
        /*09bc*/ 	.short	0x0380
        /*09be*/ 	.short	0x0800


	//----- nvinfo : EIATTR_SW_WAR
	.align		4
.L_55:
        /*09c0*/ 	.byte	0x04, 0x36
        /*09c2*/ 	.short	(.L_57 - .L_56)
.L_56:
        /*09c4*/ 	.word	0x00000008
.L_57:


//--------------------- .nv.callgraph             --------------------------
	.section	.nv.callgraph,"",@"SHT_CUDA_CALLGRAPH"
	.align	4
	.sectionentsize	8
	.align		4
        /*0000*/ 	.word	0x00000000
	.align		4
        /*0004*/ 	.word	0xffffffff
	.align		4
        /*0008*/ 	.word	index@(_ZN7cutlass13device_kernelINS_4gemm6kernel13GemmUniversalIN4cute5tupleIJiiiiEEENS1_10collective13CollectiveMmaINS1_35MainloopSm100TmaUmmaWarpSpecializedILi13ELi2ELi4ENS5_IJNS4_1CILi1EEESB_SB_EEEEENS5_IJNSA_ILi64EEESE_NSA_ILi128EEEEEENS_12float_e5m2_tENS5_IJlSB_lEEESH_SI_NS4_8TiledMMAINS4_8MMA_AtomIJNS4_10MMA_TraitsINS4_19SM100_MMA_F8F6F4_SSEJSH_SH_fSE_SE_NS4_17integral_constantINS4_4UMMA5MajorELSP_0EEESQ_NSN_INSO_7ScaleInELSR_0EEESS_EEEEEENS4_6LayoutISC_NS5_IJNSA_ILi0EEESW_SW_EEEEENS5_IJNS4_10UnderscoreESZ_SZ_EEEEENS4_13SM90_TMA_LOADENS4_14ComposedLayoutINS4_7SwizzleILi3ELi4ELi3EEENS4_18smem_ptr_flag_bitsILi8EEENSV_INS5_IJNSA_ILi8EEESF_EEENS5_IJSF_SB_EEEEEEEvNS4_8identityES12_S1C_vS1D_EENS_8epilogue10collective18CollectiveEpilogueINS1F_23Sm100TmaWarpSpecializedILi1ELi1ELi32ELb0ELb0EEEJSG_NS5_IJNSV_ISE_SB_EES1K_EEESH_SI_SH_SI_NS1F_6fusion15FusionCallbacksIS1J_NS1M_17LinearCombinationISH_fSH_fLNS_15FloatRoundStyleE2EEESG_S1L_JEEENS4_5SM1004TMEM4LOAD26SM100_TMEM_LOAD_16dp32b32xES12_NS13_INS14_ILi2ELi4ELi3EEES17_NSV_INS5_IJS18_SE_EEENS5_IJSE_SB_EEEEEEENS4_39AutoVectorizingCopyWithAssumedAlignmentILi128EEENS4_14SM90_TMA_STOREES20_S22_S22_EEEvvEEEEvNT_6ParamsE)
	.align		4
        /*000c*/ 	.word	index@(__assertfail)
	.align		4
        /*0010*/ 	.word	0x00000000
	.align		4
        /*0014*/ 	.word	0xfffffffe
	.align		4
        /*0018*/ 	.word	0x00000000
	.align		4
        /*001c*/ 	.word	0xfffffffd
	.align		4
        /*0020*/ 	.word	0x00000000
	.align		4
        /*0024*/ 	.word	0xfffffffc


//--------------------- .nv.constant4             --------------------------
	.section	.nv.constant4,"a",@progbits
	.align	8
	.align		8
.nv.constant4:
        /*0000*/ 	.dword	__assertfail
	.align		8
        /*0008*/ 	.dword	__unnamed_1
	.align		8
        /*0010*/ 	.dword	__unnamed_2
	.align		8
        /*0018*/ 	.dword	_ZN39_INTERNAL_59d149fc_4_k_cu_ef4d2814_77694cuda3std3__45__cpo5beginE
	.align		8
        /*0020*/ 	.dword	_ZN39_INTERNAL_59d149fc_4_k_cu_ef4d2814_77694cuda3std3__45__cpo3endE
	.align		8
        /*0028*/ 	.dword	_ZN39_INTERNAL_59d149fc_4_k_cu_ef4d2814_77694cuda3std3__45__cpo6cbeginE
	.align		8
        /*0030*/ 	.dword	_ZN39_INTERNAL_59d149fc_4_k_cu_ef4d2814_77694cuda3std3__45__cpo4cendE
	.align		8
        /*0038*/ 	.dword	_ZN39_INTERNAL_59d149fc_4_k_cu_ef4d2814_77694cuda3std3__441_GLOBAL__N__59d149fc_4_k_cu_ef4d2814_77696ignoreE
	.align		8
        /*0040*/ 	.dword	_ZN39_INTERNAL_59d149fc_4_k_cu_ef4d2814_77694cuda3std3__419piecewise_constructE
	.align		8
        /*0048*/ 	.dword	_ZN39_INTERNAL_59d149fc_4_k_cu_ef4d2814_77694cuda3std3__48in_placeE
	.align		8
        /*0050*/ 	.dword	_ZN39_INTERNAL_59d149fc_4_k_cu_ef4d2814_77694cuda3std6ranges3__45__cpo4swapE
	.align		8
        /*0058*/ 	.dword	_ZN39_INTERNAL_59d149fc_4_k_cu_ef4d2814_77694cuda3std6ranges3__45__cpo9iter_moveE
	.align		8
        /*0060*/ 	.dword	_ZN39_INTERNAL_59d149fc_4_k_cu_ef4d2814_77694cute7productE
	.align		8
        /*0068*/ 	.dword	_ZN39_INTERNAL_59d149fc_4_k_cu_ef4d2814_77694cute1_E
	.align		8
        /*0070*/ 	.dword	$str$25
	.align		8
        /*0078*/ 	.dword	$str$26
	.align		8
        /*0080*/ 	.dword	$str$27
	.align		8
        /*0088*/ 	.dword	$str$28


//--------------------- .text._ZN7cutlass13device_kernelINS_4gemm6kernel13GemmUniversalIN4cute5tupleIJiiiiEEENS1_10collective13CollectiveMmaINS1_35MainloopSm100TmaUmmaWarpSpecializedILi13ELi2ELi4ENS5_IJNS4_1CILi1EEESB_SB_EEEEENS5_IJNSA_ILi64EEESE_NSA_ILi128EEEEEENS_12float_e5m2_tENS5_IJlSB_lEEESH_SI_NS4_8TiledMMAINS4_8MMA_AtomIJNS4_10MMA_TraitsINS4_19SM100_MMA_F8F6F4_SSEJSH_SH_fSE_SE_NS4_17integral_constantINS4_4UMMA5MajorELSP_0EEESQ_NSN_INSO_7ScaleInELSR_0EEESS_EEEEEENS4_6LayoutISC_NS5_IJNSA_ILi0EEESW_SW_EEEEENS5_IJNS4_10UnderscoreESZ_SZ_EEEEENS4_13SM90_TMA_LOADENS4_14ComposedLayoutINS4_7SwizzleILi3ELi4ELi3EEENS4_18smem_ptr_flag_bitsILi8EEENSV_INS5_IJNSA_ILi8EEESF_EEENS5_IJSF_SB_EEEEEEEvNS4_8identityES12_S1C_vS1D_EENS_8epilogue10collective18CollectiveEpilogueINS1F_23Sm100TmaWarpSpecializedILi1ELi1ELi32ELb0ELb0EEEJSG_NS5_IJNSV_ISE_SB_EES1K_EEESH_SI_SH_SI_NS1F_6fusion15FusionCallbacksIS1J_NS1M_17LinearCombinationISH_fSH_fLNS_15FloatRoundStyleE2EEESG_S1L_JEEENS4_5SM1004TMEM4LOAD26SM100_TMEM_LOAD_16dp32b32xES12_NS13_INS14_ILi2ELi4ELi3EEES17_NSV_INS5_IJS18_SE_EEENS5_IJSE_SB_EEEEEEENS4_39AutoVectorizingCopyWithAssumedAlignmentILi128EEENS4_14SM90_TMA_STOREES20_S22_S22_EEEvvEEEEvNT_6ParamsE --------------------------
	.section	.text._ZN7cutlass13device_kernelINS_4gemm6kernel13GemmUniversalIN4cute5tupleIJiiiiEEENS1_10collective13CollectiveMmaINS1_35MainloopSm100TmaUmmaWarpSpecializedILi13ELi2ELi4ENS5_IJNS4_1CILi1EEESB_SB_EEEEENS5_IJNSA_ILi64EEESE_NSA_ILi128EEEEEENS_12float_e5m2_tENS5_IJlSB_lEEESH_SI_NS4_8TiledMMAINS4_8MMA_AtomIJNS4_10MMA_TraitsINS4_19SM100_MMA_F8F6F4_SSEJSH_SH_fSE_SE_NS4_17integral_constantINS4_4UMMA5MajorELSP_0EEESQ_NSN_INSO_7ScaleInELSR_0EEESS_EEEEEENS4_6LayoutISC_NS5_IJNSA_ILi0EEESW_SW_EEEEENS5_IJNS4_10UnderscoreESZ_SZ_EEEEENS4_13SM90_TMA_LOADENS4_14ComposedLayoutINS4_7SwizzleILi3ELi4ELi3EEENS4_18smem_ptr_flag_bitsILi8EEENSV_INS5_IJNSA_ILi8EEESF_EEENS5_IJSF_SB_EEEEEEEvNS4_8identityES12_S1C_vS1D_EENS_8epilogue10collective18CollectiveEpilogueINS1F_23Sm100TmaWarpSpecializedILi1ELi1ELi32ELb0ELb0EEEJSG_NS5_IJNSV_ISE_SB_EES1K_EEESH_SI_SH_SI_NS1F_6fusion15FusionCallbacksIS1J_NS1M_17LinearCombinationISH_fSH_fLNS_15FloatRoundStyleE2EEESG_S1L_JEEENS4_5SM1004TMEM4LOAD26SM100_TMEM_LOAD_16dp32b32xES12_NS13_INS14_ILi2ELi4ELi3EEES17_NSV_INS5_IJS18_SE_EEENS5_IJSE_SB_EEEEEEENS4_39AutoVectorizingCopyWithAssumedAlignmentILi128EEENS4_14SM90_TMA_STOREES20_S22_S22_EEEvvEEEEvNT_6ParamsE,"ax",@progbits
	.align	128
.text._ZN7cutlass13device_kernelINS_4gemm6kernel13GemmUniversalIN4cute5tupleIJiiiiEEENS1_10collective13CollectiveMmaINS1_35MainloopSm100TmaUmmaWarpSpecializedILi13ELi2ELi4ENS5_IJNS4_1CILi1EEESB_SB_EEEEENS5_IJNSA_ILi64EEESE_NSA_ILi128EEEEEENS_12float_e5m2_tENS5_IJlSB_lEEESH_SI_NS4_8TiledMMAINS4_8MMA_AtomIJNS4_10MMA_TraitsINS4_19SM100_MMA_F8F6F4_SSEJSH_SH_fSE_SE_NS4_17integral_constantINS4_4UMMA5MajorELSP_0EEESQ_NSN_INSO_7ScaleInELSR_0EEESS_EEEEEENS4_6LayoutISC_NS5_IJNSA_ILi0EEESW_SW_EEEEENS5_IJNS4_10UnderscoreESZ_SZ_EEEEENS4_13SM90_TMA_LOADENS4_14ComposedLayoutINS4_7SwizzleILi3ELi4ELi3EEENS4_18smem_ptr_flag_bitsILi8EEENSV_INS5_IJNSA_ILi8EEESF_EEENS5_IJSF_SB_EEEEEEEvNS4_8identityES12_S1C_vS1D_EENS_8epilogue10collective18CollectiveEpilogueINS1F_23Sm100TmaWarpSpecializedILi1ELi1ELi32ELb0ELb0EEEJSG_NS5_IJNSV_ISE_SB_EES1K_EEESH_SI_SH_SI_NS1F_6fusion15FusionCallbacksIS1J_NS1M_17LinearCombinationISH_fSH_fLNS_15FloatRoundStyleE2EEESG_S1L_JEEENS4_5SM1004TMEM4LOAD26SM100_TMEM_LOAD_16dp32b32xES12_NS13_INS14_ILi2ELi4ELi3EEES17_NSV_INS5_IJS18_SE_EEENS5_IJSE_SB_EEEEEEENS4_39AutoVectorizingCopyWithAssumedAlignmentILi128EEENS4_14SM90_TMA_STOREES20_S22_S22_EEEvvEEEEvNT_6ParamsE:
        .type           _ZN7cutlass13device_kernelINS_4gemm6kernel13GemmUniversalIN4cute5tupleIJiiiiEEENS1_10collective13CollectiveMmaINS1_35MainloopSm100TmaUmmaWarpSpecializedILi13ELi2ELi4ENS5_IJNS4_1CILi1EEESB_SB_EEEEENS5_IJNSA_ILi64EEESE_NSA_ILi128EEEEEENS_12float_e5m2_tENS5_IJlSB_lEEESH_SI_NS4_8TiledMMAINS4_8MMA_AtomIJNS4_10MMA_TraitsINS4_19SM100_MMA_F8F6F4_SSEJSH_SH_fSE_SE_NS4_17integral_constantINS4_4UMMA5MajorELSP_0EEESQ_NSN_INSO_7ScaleInELSR_0EEESS_EEEEEENS4_6LayoutISC_NS5_IJNSA_ILi0EEESW_SW_EEEEENS5_IJNS4_10UnderscoreESZ_SZ_EEEEENS4_13SM90_TMA_LOADENS4_14ComposedLayoutINS4_7SwizzleILi3ELi4ELi3EEENS4_18smem_ptr_flag_bitsILi8EEENSV_INS5_IJNSA_ILi8EEESF_EEENS5_IJSF_SB_EEEEEEEvNS4_8identityES12_S1C_vS1D_EENS_8epilogue10collective18CollectiveEpilogueINS1F_23Sm100TmaWarpSpecializedILi1ELi1ELi32ELb0ELb0EEEJSG_NS5_IJNSV_ISE_SB_EES1K_EEESH_SI_SH_SI_NS1F_6fusion15FusionCallbacksIS1J_NS1M_17LinearCombinationISH_fSH_fLNS_15FloatRoundStyleE2EEESG_S1L_JEEENS4_5SM1004TMEM4LOAD26SM100_TMEM_LOAD_16dp32b32xES12_NS13_INS14_ILi2ELi4ELi3EEES17_NSV_INS5_IJS18_SE_EEENS5_IJSE_SB_EEEEEEENS4_39AutoVectorizingCopyWithAssumedAlignmentILi128EEENS4_14SM90_TMA_STOREES20_S22_S22_EEEvvEEEEvNT_6ParamsE,@function
        .size           _ZN7cutlass13device_kernelINS_4gemm6kernel13GemmUniversalIN4cute5tupleIJiiiiEEENS1_10collective13CollectiveMmaINS1_35MainloopSm100TmaUmmaWarpSpecializedILi13ELi2ELi4ENS5_IJNS4_1CILi1EEESB_SB_EEEEENS5_IJNSA_ILi64EEESE_NSA_ILi128EEEEEENS_12float_e5m2_tENS5_IJlSB_lEEESH_SI_NS4_8TiledMMAINS4_8MMA_AtomIJNS4_10MMA_TraitsINS4_19SM100_MMA_F8F6F4_SSEJSH_SH_fSE_SE_NS4_17integral_constantINS4_4UMMA5MajorELSP_0EEESQ_NSN_INSO_7ScaleInELSR_0EEESS_EEEEEENS4_6LayoutISC_NS5_IJNSA_ILi0EEESW_SW_EEEEENS5_IJNS4_10UnderscoreESZ_SZ_EEEEENS4_13SM90_TMA_LOADENS4_14ComposedLayoutINS4_7SwizzleILi3ELi4ELi3EEENS4_18smem_ptr_flag_bitsILi8EEENSV_INS5_IJNSA_ILi8EEESF_EEENS5_IJSF_SB_EEEEEEEvNS4_8identityES12_S1C_vS1D_EENS_8epilogue10collective18CollectiveEpilogueINS1F_23Sm100TmaWarpSpecializedILi1ELi1ELi32ELb0ELb0EEEJSG_NS5_IJNSV_ISE_SB_EES1K_EEESH_SI_SH_SI_NS1F_6fusion15FusionCallbacksIS1J_NS1M_17LinearCombinationISH_fSH_fLNS_15FloatRoundStyleE2EEESG_S1L_JEEENS4_5SM1004TMEM4LOAD26SM100_TMEM_LOAD_16dp32b32xES12_NS13_INS14_ILi2ELi4ELi3EEES17_NSV_INS5_IJS18_SE_EEENS5_IJSE_SB_EEEEEEENS4_39AutoVectorizingCopyWithAssumedAlignmentILi128EEENS4_14SM90_TMA_STOREES20_S22_S22_EEEvvEEEEvNT_6ParamsE,(.L_x_156 - _ZN7cutlass13device_kernelINS_4gemm6kernel13GemmUniversalIN4cute5tupleIJiiiiEEENS1_10collective13CollectiveMmaINS1_35MainloopSm100TmaUmmaWarpSpecializedILi13ELi2ELi4ENS5_IJNS4_1CILi1EEESB_SB_EEEEENS5_IJNSA_ILi64EEESE_NSA_ILi128EEEEEENS_12float_e5m2_tENS5_IJlSB_lEEESH_SI_NS4_8TiledMMAINS4_8MMA_AtomIJNS4_10MMA_TraitsINS4_19SM100_MMA_F8F6F4_SSEJSH_SH_fSE_SE_NS4_17integral_constantINS4_4UMMA5MajorELSP_0EEESQ_NSN_INSO_7ScaleInELSR_0EEESS_EEEEEENS4_6LayoutISC_NS5_IJNSA_ILi0EEESW_SW_EEEEENS5_IJNS4_10UnderscoreESZ_SZ_EEEEENS4_13SM90_TMA_LOADENS4_14ComposedLayoutINS4_7SwizzleILi3ELi4ELi3EEENS4_18smem_ptr_flag_bitsILi8EEENSV_INS5_IJNSA_ILi8EEESF_EEENS5_IJSF_SB_EEEEEEEvNS4_8identityES12_S1C_vS1D_EENS_8epilogue10collective18CollectiveEpilogueINS1F_23Sm100TmaWarpSpecializedILi1ELi1ELi32ELb0ELb0EEEJSG_NS5_IJNSV_ISE_SB_EES1K_EEESH_SI_SH_SI_NS1F_6fusion15FusionCallbacksIS1J_NS1M_17LinearCombinationISH_fSH_fLNS_15FloatRoundStyleE2EEESG_S1L_JEEENS4_5SM1004TMEM4LOAD26SM100_TMEM_LOAD_16dp32b32xES12_NS13_INS14_ILi2ELi4ELi3EEES17_NSV_INS5_IJS18_SE_EEENS5_IJSE_SB_EEEEEEENS4_39AutoVectorizingCopyWithAssumedAlignmentILi128EEENS4_14SM90_TMA_STOREES20_S22_S22_EEEvvEEEEvNT_6ParamsE)
        .other          _ZN7cutlass13device_kernelINS_4gemm6kernel13GemmUniversalIN4cute5tupleIJiiiiEEENS1_10collective13CollectiveMmaINS1_35MainloopSm100TmaUmmaWarpSpecializedILi13ELi2ELi4ENS5_IJNS4_1CILi1EEESB_SB_EEEEENS5_IJNSA_ILi64EEESE_NSA_ILi128EEEEEENS_12float_e5m2_tENS5_IJlSB_lEEESH_SI_NS4_8TiledMMAINS4_8MMA_AtomIJNS4_10MMA_TraitsINS4_19SM100_MMA_F8F6F4_SSEJSH_SH_fSE_SE_NS4_17integral_constantINS4_4UMMA5MajorELSP_0EEESQ_NSN_INSO_7ScaleInELSR_0EEESS_EEEEEENS4_6LayoutISC_NS5_IJNSA_ILi0EEESW_SW_EEEEENS5_IJNS4_10UnderscoreESZ_SZ_EEEEENS4_13SM90_TMA_LOADENS4_14ComposedLayoutINS4_7SwizzleILi3ELi4ELi3EEENS4_18smem_ptr_flag_bitsILi8EEENSV_INS5_IJNSA_ILi8EEESF_EEENS5_IJSF_SB_EEEEEEEvNS4_8identityES12_S1C_vS1D_EENS_8epilogue10collective18CollectiveEpilogueINS1F_23Sm100TmaWarpSpecializedILi1ELi1ELi32ELb0ELb0EEEJSG_NS5_IJNSV_ISE_SB_EES1K_EEESH_SI_SH_SI_NS1F_6fusion15FusionCallbacksIS1J_NS1M_17LinearCombinationISH_fSH_fLNS_15FloatRoundStyleE2EEESG_S1L_JEEENS4_5SM1004TMEM4LOAD26SM100_TMEM_LOAD_16dp32b32xES12_NS13_INS14_ILi2ELi4ELi3EEES17_NSV_INS5_IJS18_SE_EEENS5_IJSE_SB_EEEEEEENS4_39AutoVectorizingCopyWithAssumedAlignmentILi128EEENS4_14SM90_TMA_STOREES20_S22_S22_EEEvvEEEEvNT_6ParamsE,@"STO_CUDA_ENTRY STV_DEFAULT"
_ZN7cutlass13device_kernelINS_4gemm6kernel13GemmUniversalIN4cute5tupleIJiiiiEEENS1_10collective13CollectiveMmaINS1_35MainloopSm100TmaUmmaWarpSpecializedILi13ELi2ELi4ENS5_IJNS4_1CILi1EEESB_SB_EEEEENS5_IJNSA_ILi64EEESE_NSA_ILi128EEEEEENS_12float_e5m2_tENS5_IJlSB_lEEESH_SI_NS4_8TiledMMAINS4_8MMA_AtomIJNS4_10MMA_TraitsINS4_19SM100_MMA_F8F6F4_SSEJSH_SH_fSE_SE_NS4_17integral_constantINS4_4UMMA5MajorELSP_0EEESQ_NSN_INSO_7ScaleInELSR_0EEESS_EEEEEENS4_6LayoutISC_NS5_IJNSA_ILi0EEESW_SW_EEEEENS5_IJNS4_10UnderscoreESZ_SZ_EEEEENS4_13SM90_TMA_LOADENS4_14ComposedLayoutINS4_7SwizzleILi3ELi4ELi3EEENS4_18smem_ptr_flag_bitsILi8EEENSV_INS5_IJNSA_ILi8EEESF_EEENS5_IJSF_SB_EEEEEEEvNS4_8identityES12_S1C_vS1D_EENS_8epilogue10collective18CollectiveEpilogueINS1F_23Sm100TmaWarpSpecializedILi1ELi1ELi32ELb0ELb0EEEJSG_NS5_IJNSV_ISE_SB_EES1K_EEESH_SI_SH_SI_NS1F_6fusion15FusionCallbacksIS1J_NS1M_17LinearCombinationISH_fSH_fLNS_15FloatRoundStyleE2EEESG_S1L_JEEENS4_5SM1004TMEM4LOAD26SM100_TMEM_LOAD_16dp32b32xES12_NS13_INS14_ILi2ELi4ELi3EEES17_NSV_INS5_IJS18_SE_EEENS5_IJSE_SB_EEEEEEENS4_39AutoVectorizingCopyWithAssumedAlignmentILi128EEENS4_14SM90_TMA_STOREES20_S22_S22_EEEvvEEEEvNT_6ParamsE:
[----:B------:R-:W1:Y:S01]  /*0000*/  LDC R1, c[0x0][0x37c] ;  /* 0x0000df00ff017b82 */ /* 0x000e620000000800 */
[----:B------:R-:W2:Y:S01]  /*0010*/  S2R R101, SR_TID.X ;  /* 0x0000000000657919 */ /* 0x000ea20000002100 */
[----:B------:R-:W3:Y:S01]  /*0020*/  LDCU.64 UR4, c[0x0][0x890] ;  /* 0x00011200ff0477ac */ /* 0x000ee20008000a00 */
[----:B------:R-:W-:Y:S02]  /*0030*/  PRMT R96, RZ, 0x7610, R96 ;  /* 0x00007610ff607816 */ /* 0x000fe40000000060 */
[----:B------:R-:W-:Y:S01]  /*0040*/  ELECT P5, URZ, PT ;  /* 0x0000000000ff782f */ /* 0x000fe200038a0000 */
[----:B------:R-:W4:Y:S01]  /*0050*/  LDCU.64 UR40, c[0x0][0x358] ;  /* 0x00006b00ff2877ac */ /* 0x000f220008000a00 */
[----:B---3--:R-:W-:-:S04]  /*0060*/  UISETP.NE.U32.AND UP0, UPT, UR4, URZ, UPT ;  /* 0x000000ff0400728c */ /* 0x008fc8000bf05070 */
[----:B------:R-:W-:Y:S01]  /*0070*/  UISETP.NE.AND.EX UP0, UPT, UR5, URZ, UPT, UP0 ;  /* 0x000000ff0500728c */ /* 0x000fe2000bf05300 */
[----:B--2---:R-:W-:-:S05]  /*0080*/  SHF.R.U32.HI R104, RZ, 0x5, R101 ;  /* 0x00000005ff687819 */ /* 0x004fca0000011665 */
[----:B------:R-:W2:Y:S02]  /*0090*/  SHFL.IDX PT, R0, R104, RZ, 0x1f ;  /* 0x00001fff68007589 */ /* 0x000ea400000e0000 */
[----:B--2---:R-:W-:Y:S01]  /*00a0*/  R2UR UR8, R0 ;  /* 0x00000000000872ca */ /* 0x004fe200000e0000 */
[----:B-1--4-:R-:W-:-:S14]  /*00b0*/  BRA.U UP0, `(.L_x_0) ;  /* 0x00000001002c7547 */ /* 0x012fdc000b800000 */
[----:B------:R-:W1:Y:S02]  /*00c0*/  LDCU.64 UR6, c[0x0][0x888] ;  /* 0x00011100ff0677ac */ /* 0x000e640008000a00 */
[----:B-1----:R-:W-:-:S04]  /*00d0*/  UISETP.NE.U32.AND UP0, UPT, UR6, URZ, UPT ;  /* 0x000000ff0600728c */ /* 0x002fc8000bf05070 */
[----:B------:R-:W-:-:S09]  /*00e0*/  UISETP.NE.AND.EX UP0, UPT, UR7, URZ, UPT, UP0 ;  /* 0x000000ff0700728c */ /* 0x000fd2000bf05300 */
[----:B------:R-:W-:Y:S05]  /*00f0*/  BRA.U !UP0, `(.L_x_1) ;  /* 0x0000000108107547 */ /* 0x000fea000b800000 */
[----:B------:R-:W1:Y:S02]  /*0100*/  LDC.64 R2, c[0x0][0x888] ;  /* 0x00022200ff027b82 */ /* 0x000e640000000a00 */
[----:B-1----:R1:W5:Y:S01]  /*0110*/  LDG.E R49, desc[UR40][R2.64] ;  /* 0x0000002802317981 */ /* 0x002362000c1e1900 */
[----:B------:R-:W-:Y:S01]  /*0120*/  HFMA2 R96, -RZ, RZ, 0, 5.9604644775390625e-08 ;  /* 0x00000001ff607431 */ /* 0x000fe200000001ff */
[----:B------:R-:W-:Y:S05]  /*0130*/  BRA `(.L_x_0) ;  /* 0x00000000000c7947 */ /* 0x000fea0003800000 */
.L_x_1:
[----:B------:R-:W1:Y:S01]  /*0140*/  LDCU UR6, c[0x0][0x880] ;  /* 0x00011000ff0677ac */ /* 0x000e620008000800 */
[----:B------:R-:W-:Y:S01]  /*0150*/  HFMA2 R96, -RZ, RZ, 0, 5.9604644775390625e-08 ;  /* 0x00000001ff607431 */ /* 0x000fe200000001ff */
[----:B-1----:R-:W-:-:S07]  /*0160*/  MOV R49, UR6 ;  /* 0x0000000600317c02 */ /* 0x002fce0008000f00 */
.L_x_0:
[----:B------:R-:W2:Y:S02]  /*0170*/  LDCU.64 UR6, c[0x0][0x8b0] ;  /* 0x00011600ff0677ac */ /* 0x000ea40008000a00 */
[----:B--2---:R-:W-:-:S04]  /*0180*/  UISETP.NE.U32.AND UP0, UPT, UR6, URZ, UPT ;  /* 0x000000ff0600728c */ /* 0x004fc8000bf05070 */
[----:B------:R-:W-:-:S09]  /*0190*/  UISETP.NE.AND.EX UP0, UPT, UR7, URZ, UPT, UP0 ;  /* 0x000000ff0700728c */ /* 0x000fd2000bf05300 */
[----:B------:R-:W-:Y:S05]  /*01a0*/  BRA.U UP0, `(.L_x_2) ;  /* 0x0000000100247547 */ /* 0x000fea000b800000 */
[----:B------:R-:W2:Y:S02]  /*01b0*/  LDCU.64 UR6, c[0x0][0x8a8] ;  /* 0x00011500ff0677ac */ /* 0x000ea40008000a00 */
[----:B--2---:R-:W-:-:S04]  /*01c0*/  UISETP.NE.U32.AND UP0, UPT, UR6, URZ, UPT ;  /* 0x000000ff0600728c */ /* 0x004fc8000bf05070 */
[----:B------:R-:W-:-:S09]  /*01d0*/  UISETP.NE.AND.EX UP0, UPT, UR7, URZ, UPT, UP0 ;  /* 0x000000ff0700728c */ /* 0x000fd2000bf05300 */
[----:B------:R-:W-:Y:S05]  /*01e0*/  BRA.U !UP0, `(.L_x_3) ;  /* 0x00000001080c7547 */ /* 0x000fea000b800000 */
[----:B-1----:R-:W1:Y:S02]  /*01f0*/  LDC.64 R2, c[0x0][0x8a8] ;  /* 0x00022a00ff027b82 */ /* 0x002e640000000a00 */
[----:B-1----:R2:W5:Y:S01]  /*0200*/  LDG.E R47, desc[UR40][R2.64] ;  /* 0x00000028022f7981 */ /* 0x002562000c1e1900 */
[----:B------:R-:W-:Y:S05]  /*0210*/  BRA `(.L_x_2) ;  /* 0x0000000000087947 */ /* 0x000fea0003800000 */
.L_x_3:
[----:B------:R-:W2:Y:S02]  /*0220*/  LDCU UR6, c[0x0][0x8a0] ;  /* 0x00011400ff0677ac */ /* 0x000ea40008000800 */
[----:B--2---:R-:W-:Y:S02]  /*0230*/  MOV R47, UR6 ;  /* 0x00000006002f7c02 */ /* 0x004fe40008000f00 */
.L_x_2:
[----:B------:R-:W-:Y:S01]  /*0240*/  IMAD.U32 R0, RZ, RZ, UR8 ;  /* 0x00000008ff007e24 */ /* 0x000fe2000f8e00ff */
[----:B------:R-:W-:Y:S04]  /*0250*/  BSSY.RECONVERGENT B0, `(.L_x_4) ;  /* 0x000000c000007945 */ /* 0x000fe80003800200 */
[C---:B------:R-:W-:Y:S02]  /*0260*/  ISETP.NE.OR P1, PT, R0.reuse, 0x1, !P5 ;  /* 0x000000010000780c */ /* 0x040fe40006f25670 */
[----:B------:R-:W-:-:S11]  /*0270*/  ISETP.NE.OR P0, PT, R0, 0x3, !P5 ;  /* 0x000000030000780c */ /* 0x000fd60006f05670 */
[----:B------:R-:W-:Y:S05]  /*0280*/  @P1 BRA `(.L_x_5) ;  /* 0x0000000000201947 */ /* 0x000fea0003800000 */
[----:B------:R-:W3:Y:S02]  /*0290*/  LDCU.64 UR6, c[0x0][0x348] ;  /* 0x00006900ff0677ac */ /* 0x000ee40008000a00 */
[----:B---3--:R-:W-:Y:S02]  /*02a0*/  UIADD3 UR10, UP1, UPT, UR6, 0x80, URZ ;  /* 0x00000080060a7890 */ /* 0x008fe4000ff3e0ff */
[----:B------:R-:W-:Y:S02]  /*02b0*/  UIADD3 UR6, UP0, UPT, UR6, 0x180, URZ ;  /* 0x0000018006067890 */ /* 0x000fe4000ff1e0ff */
[----:B------:R-:W-:Y:S02]  /*02c0*/  UIADD3.X UR11, UPT, UPT, URZ, UR7, URZ, UP1, !UPT ;  /* 0x00000007ff0b7290 */ /* 0x000fe40008ffe4ff */
[----:B------:R-:W-:-:S07]  /*02d0*/  UIADD3.X UR7, UPT, UPT, URZ, UR7, URZ, UP0, !UPT ;  /* 0x00000007ff077290 */ /* 0x000fce00087fe4ff */
[----:B------:R3:W-:Y:S02]  /*02e0*/  UTMACCTL.PF [UR10] ;  /* 0x000000000a0079b9 */ /* 0x0007e40008040000 */
[----:B------:R3:W-:Y:S02]  /*02f0*/  UTMACCTL.PF [UR6] ;  /* 0x00000000060079b9 */ /* 0x0007e40008040000 */
[----:B---3--:R-:W-:Y:S01]  /*0300*/  NOP ;  /* 0x0000000000007918 */ /* 0x008fe20000000000 */
.L_x_5:
[----:B------:R-:W-:Y:S05]  /*0310*/  BSYNC.RECONVERGENT B0 ;  /* 0x0000000000007941 */ /* 0x000fea0003800200 */
.L_x_4:
[----:B------:R-:W-:Y:S04]  /*0320*/  BSSY.RECONVERGENT B0, `(.L_x_6) ;  /* 0x000000a000007945 */ /* 0x000fe80003800200 */
        /* <DEDUP_REMOVED lines=9> */
.L_x_7:
[----:B------:R-:W-:Y:S05]  /*03c0*/  BSYNC.RECONVERGENT B0 ;  /* 0x0000000000007941 */ /* 0x000fea0003800200 */
.L_x_6:
[----:B------:R-:W3:Y:S01]  /*03d0*/  LDCU.64 UR6, c[0x0][0x888] ;  /* 0x00011100ff0677ac */ /* 0x000ee20008000a00 */
[----:B------:R-:W-:Y:S02]  /*03e0*/  UISETP.EQ.U32.AND UP1, UPT, UR4, URZ, UPT ;  /* 0x000000ff0400728c */ /* 0x000fe4000bf22070 */
[----:B------:R-:W-:Y:S02]  /*03f0*/  UPLOP3.LUT UP2, UPT, UPT, UPT, UPT, 0x80, 0x8 ;  /* 0x000000000008789c */ /* 0x000fe40003f4f070 */
[----:B---3--:R-:W-:-:S04]  /*0400*/  UISETP.NE.U32.AND UP0, UPT, UR6, URZ, UPT ;  /* 0x000000ff0600728c */ /* 0x008fc8000bf05070 */
[----:B------:R-:W-:-:S04]  /*0410*/  UISETP.NE.AND.EX UP0, UPT, UR7, URZ, UPT, UP0 ;  /* 0x000000ff0700728c */ /* 0x000fc8000bf05300 */
[----:B------:R-:W-:-:S04]  /*0420*/  UISETP.EQ.OR.EX UP3, UPT, UR5, URZ, !UP0, UP1 ;  /* 0x000000ff0500728c */ /* 0x000fc8000c762710 */
[----:B------:R-:W-:-:S05]  /*0430*/  UP2UR UR44, UPR, URZ, 0x8 ;  /* 0x00000008ff2c7883 */ /* 0x000fca0008000000 */
[----:B------:R-:W-:Y:S07]  /*0440*/  BRA.U !UP3, `(.L_x_8) ;  /* 0x000000010b207547 */ /* 0x000fee000b800000 */
[----:B------:R-:W-:Y:S01]  /*0450*/  UISETP.NE.U32.AND UP2, UPT, UR4, URZ, UPT ;  /* 0x000000ff0400728c */ /* 0x000fe2000bf45070 */
[----:B-----5:R-:W-:Y:S01]  /*0460*/  FSETP.NEU.AND P0, PT, R49, RZ, PT ;  /* 0x000000ff3100720b */ /* 0x020fe20003f0d000 */
[----:B------:R-:W-:Y:S02]  /*0470*/  USEL UR4, URZ, 0xffffffff, UP0 ;  /* 0xffffffffff047887 */ /* 0x000fe40008000000 */
[----:B------:R-:W-:-:S10]  /*0480*/  UISETP.NE.AND.EX UP2, UPT, UR5, URZ, UPT, UP2 ;  /* 0x000000ff0500728c */ /* 0x000fd4000bf45320 */
[----:B------:R-:W-:Y:S01]  /*0490*/  VOTEU.ANY UP1, P0 ;  /* 0x0000000000ff7886 */ /* 0x000fe20000020100 */
[----:B------:R-:W-:-:S04]  /*04a0*/  @!UP2 USEL UR4, URZ, 0xffffffff, UP1 ;  /* 0xffffffffff04a887 */ /* 0x000fc80008800000 */
[----:B------:R-:W-:-:S04]  /*04b0*/  ULOP3.LUT UR4, UR4, 0x1, URZ, 0xc0, !UPT ;  /* 0x0000000104047892 */ /* 0x000fc8000f8ec0ff */
[----:B------:R-:W-:-:S11]  /*04c0*/  UISETP.NE.U32.AND UP2, UPT, UR4, 0x1, UPT ;  /* 0x000000010400788c */ /* 0x000fd6000bf45070 */
.L_x_8:
[----:B-12---:R-:W1:Y:S01]  /*04d0*/  SHFL.IDX PT, R2, R104, RZ, 0x1f ;  /* 0x00001fff68027589 */ /* 0x006e6200000e0000 */
[----:B------:R-:W-:-:S04]  /*04e0*/  UISETP.NE.AND UP1, UPT, UR8, 0x2, UPT ;  /* 0x000000020800788c */ /* 0x000fc8000bf25270 */
[----:B------:R-:W-:Y:S01]  /*04f0*/  USEL UR13, URZ, 0x1, UP1 ;  /* 0x00000001ff0d7887 */ /* 0x000fe20008800000 */
[----:B-1----:R-:W-:-:S13]  /*0500*/  ISETP.NE.AND P0, PT, R2, RZ, PT ;  /* 0x000000ff0200720c */ /* 0x002fda0003f05270 */
[----:B------:R-:W-:Y:S05]  /*0510*/  @P0 BRA `(.L_x_9) ;  /* 0x00000000009c0947 */ /* 0x000fea0003800000 */
[----:B------:R-:W-:Y:S01]  /*0520*/  ELECT P0, URZ, PT ;  /* 0x0000000000ff782f */ /* 0x000fe20003800000 */
[----:B------:R-:W-:-:S12]  /*0530*/  BSSY.RECONVERGENT B0, `(.L_x_9) ;  /* 0x0000025000007945 */ /* 0x000fd80003800200 */
[----:B------:R-:W-:Y:S05]  /*0540*/  @!P0 BRA `(.L_x_10) ;  /* 0x00000000008c8947 */ /* 0x000fea0003800000 */
[----:B------:R-:W1:Y:S01]  /*0550*/  S2UR UR5, SR_CgaCtaId ;  /* 0x00000000000579c3 */ /* 0x000e620000008800 */
[----:B------:R-:W-:Y:S01]  /*0560*/  UMOV UR6, 0x400 ;  /* 0x0000040000067882 */ /* 0x000fe20000000000 */
[----:B------:R-:W-:Y:S01]  /*0570*/  UMOV UR4, 0x1 ;  /* 0x0000000100047882 */ /* 0x000fe20000000000 */
[----:B-1----:R-:W-:Y:S02]  /*0580*/  ULEA UR5, UR5, UR6, 0x18 ;  /* 0x0000000605057291 */ /* 0x002fe4000f8ec0ff */
[----:B------:R-:W-:-:S04]  /*0590*/  UIADD3 UR6, UPT, UPT, -UR4, 0x100000, URZ ;  /* 0x0010000004067890 */ /* 0x000fc8000fffe1ff */
[----:B------:R-:W-:Y:S02]  /*05a0*/  USHF.L.U32 UR7, UR6, 0xb, URZ ;  /* 0x0000000b06077899 */ /* 0x000fe400080006ff */
[----:B------:R-:W-:Y:S01]  /*05b0*/  USHF.L.U32 UR6, UR6, 0x1, URZ ;  /* 0x0000000106067899 */ /* 0x000fe200080006ff */
[----:B------:R-:W1:Y:S11]  /*05c0*/  FENCE.VIEW.ASYNC.S ;  /* 0x00000000000073c6 */ /* 0x000e760000000000 */
[----:B-1----:R1:W2:Y:S01]  /*05d0*/  SYNCS.EXCH.64 URZ, [UR5], UR6 ;  /* 0x0000000605ff75b2 */ /* 0x0022a20008000100 */
[----:B------:R1:W3:Y:S01]  /*05e0*/  SYNCS.EXCH.64 URZ, [UR5+0x68], UR6 ;  /* 0x0000680605ff75b2 */ /* 0x0002e20008000100 */
[----:B------:R1:W4:Y:S01]  /*05f0*/  SYNCS.EXCH.64 URZ, [UR5+0x8], UR6 ;  /* 0x0000080605ff75b2 */ /* 0x0003220008000100 */
[----:B------:R1:W1:Y:S01]  /*0600*/  SYNCS.EXCH.64 URZ, [UR5+0x70], UR6 ;  /* 0x0000700605ff75b2 */ /* 0x0002620008000100 */
        /* <DEDUP_REMOVED lines=22> */
[----:B--234-:R-:W-:Y:S01]  /*0770*/  NOP ;  /* 0x0000000000007918 */ /* 0x01cfe20000000000 */
.L_x_10:
[----:B-1----:R-:W-:Y:S05]  /*0780*/  BSYNC.RECONVERGENT B0 ;  /* 0x0000000000007941 */ /* 0x002fea0003800200 */
.L_x_9:
[----:B------:R-:W1:Y:S01]  /*0790*/  SHFL.IDX PT, R2, R104, RZ, 0x1f ;  /* 0x00001fff68027589 */ /* 0x000e6200000e0000 */
[----:B------:R-:W-:Y:S01]  /*07a0*/  NOP ;  /* 0x0000000000007918 */ /* 0x000fe20000000000 */
[----:B-1----:R-:W-:-:S13]  /*07b0*/  ISETP.NE.AND P0, PT, R2, 0x1, PT ;  /* 0x000000010200780c */ /* 0x002fda0003f05270 */
[----:B------:R-:W-:Y:S05]  /*07c0*/  @P0 BRA `(.L_x_11) ;  /* 0x0000000000400947 */ /* 0x000fea0003800000 */
[----:B------:R-:W1:Y:S01]  /*07d0*/  S2UR UR6, SR_CgaCtaId ;  /* 0x00000000000679c3 */ /* 0x000e620000008800 */
[----:B------:R-:W-:Y:S01]  /*07e0*/  UMOV UR7, 0x400 ;  /* 0x0000040000077882 */ /* 0x000fe20000000000 */
[----:B------:R-:W-:Y:S01]  /*07f0*/  UMOV UR5, 0x20 ;  /* 0x0000002000057882 */ /* 0x000fe20000000000 */
[----:B------:R-:W-:Y:S01]  /*0800*/  UMOV UR4, 0x80 ;  /* 0x0000008000047882 */ /* 0x000fe20000000000 */
[----:B------:R-:W-:-:S04]  /*0810*/  UIADD3 UR10, UPT, UPT, -UR5, 0x100000, URZ ;  /* 0x00100000050a7890 */ /* 0x000fc8000fffe1ff */
[----:B------:R-:W-:Y:S02]  /*0820*/  USHF.L.U32 UR11, UR10, 0xb, URZ ;  /* 0x0000000b0a0b7899 */ /* 0x000fe400080006ff */
[----:B------:R-:W-:Y:S02]  /*0830*/  USHF.L.U32 UR10, UR10, 0x1, URZ ;  /* 0x000000010a0a7899 */ /* 0x000fe400080006ff */
[----:B------:R-:W-:-:S04]  /*0840*/  UIADD3 UR4, UPT, UPT, -UR4, 0x100000, URZ ;  /* 0x0010000004047890 */ /* 0x000fc8000fffe1ff */
[----:B------:R-:W-:Y:S02]  /*0850*/  USHF.L.U32 UR5, UR4, 0xb, URZ ;  /* 0x0000000b04057899 */ /* 0x000fe400080006ff */
[----:B------:R-:W-:Y:S01]  /*0860*/  USHF.L.U32 UR4, UR4, 0x1, URZ ;  /* 0x0000000104047899 */ /* 0x000fe200080006ff */
[----:B------:R-:W-:Y:S01]  /*0870*/  ELECT P0, URZ, PT ;  /* 0x0000000000ff782f */ /* 0x000fe20003800000 */
[----:B-1----:R-:W-:Y:S01]  /*0880*/  ULEA UR6, UR6, UR7, 0x18 ;  /* 0x0000000706067291 */ /* 0x002fe2000f8ec0ff */
[----:B------:R-:W1:Y:S11]  /*0890*/  FENCE.VIEW.ASYNC.S ;  /* 0x00000000000073c6 */ /* 0x000e760000000000 */
[----:B-1----:R1:W2:Y:S01]  /*08a0*/  SYNCS.EXCH.64 URZ, [UR6+0xd0], UR10 ;  /* 0x0000d00a06ff75b2 */ /* 0x0022a20008000100 */
[----:B------:R1:W3:Y:S01]  /*08b0*/  SYNCS.EXCH.64 URZ, [UR6+0xd8], UR4 ;  /* 0x0000d80406ff75b2 */ /* 0x0002e20008000100 */
[----:B------:R-:W-:Y:S01]  /*08c0*/  NOP ;  /* 0x0000000000007918 */ /* 0x000fe20000000000 */
.L_x_11:
[----:B------:R-:W4:Y:S01]  /*08d0*/  SHFL.IDX PT, R2, R104, RZ, 0x1f ;  /* 0x00001fff68027589 */ /* 0x000f2200000e0000 */
[----:B------:R-:W-:Y:S01]  /*08e0*/  NOP ;  /* 0x0000000000007918 */ /* 0x000fe20000000000 */
[----:B----4-:R-:W-:-:S13]  /*08f0*/  ISETP.NE.AND P0, PT, R2, 0x3, PT ;  /* 0x000000030200780c */ /* 0x010fda0003f05270 */
[----:B------:R-:W-:Y:S05]  /*0900*/  @P0 BRA `(.L_x_12) ;  /* 0x0000000000300947 */ /* 0x000fea0003800000 */
[----:B-1----:R-:W1:Y:S01]  /*0910*/  S2UR UR5, SR_CgaCtaId ;  /* 0x00000000000579c3 */ /* 0x002e620000008800 */
[----:B------:R-:W-:Y:S01]  /*0920*/  UMOV UR6, 0x400 ;  /* 0x0000040000067882 */ /* 0x000fe20000000000 */
[----:B------:R-:W-:Y:S01]  /*0930*/  UMOV UR4, 0x20 ;  /* 0x0000002000047882 */ /* 0x000fe20000000000 */
[----:B------:R-:W-:Y:S01]  /*0940*/  ELECT P0, URZ, PT ;  /* 0x0000000000ff782f */ /* 0x000fe20003800000 */
[----:B-1----:R-:W-:Y:S02]  /*0950*/  ULEA UR5, UR5, UR6, 0x18 ;  /* 0x0000000605057291 */ /* 0x002fe4000f8ec0ff */
[----:B------:R-:W-:-:S04]  /*0960*/  UIADD3 UR6, UPT, UPT, -UR4, 0x100000, URZ ;  /* 0x0010000004067890 */ /* 0x000fc8000fffe1ff */
[----:B------:R-:W-:Y:S02]  /*0970*/  USHF.L.U32 UR7, UR6, 0xb, URZ ;  /* 0x0000000b06077899 */ /* 0x000fe400080006ff */
[----:B------:R-:W-:Y:S01]  /*0980*/  USHF.L.U32 UR6, UR6, 0x1, URZ ;  /* 0x0000000106067899 */ /* 0x000fe200080006ff */
[----:B------:R-:W1:Y:S11]  /*0990*/  FENCE.VIEW.ASYNC.S ;  /* 0x00000000000073c6 */ /* 0x000e760000000000 */
[----:B-1----:R4:W1:Y:S01]  /*09a0*/  SYNCS.EXCH.64 URZ, [UR5+0xe0], UR6 ;  /* 0x0000e00605ff75b2 */ /* 0x0028620008000100 */
[----:B------:R4:W1:Y:S02]  /*09b0*/  SYNCS.EXCH.64 URZ, [UR5+0xe8], UR6 ;  /* 0x0000e80605ff75b2 */ /* 0x0008640008000100 */
[----:B----4-:R-:W-:Y:S01]  /*09c0*/  NOP ;  /* 0x0000000000007918 */ /* 0x010fe20000000000 */
.L_x_12:
[----:B------:R-:W4:Y:S01]  /*09d0*/  SHFL.IDX PT, R2, R104, RZ, 0x1f ;  /* 0x00001fff68027589 */ /* 0x000f2200000e0000 */
[----:B------:R-:W-:Y:S01]  /*09e0*/  NOP ;  /* 0x0000000000007918 */ /* 0x000fe20000000000 */
[----:B----4-:R-:W-:-:S13]  /*09f0*/  ISETP.NE.AND P0, PT, R2, 0x4, PT ;  /* 0x000000040200780c */ /* 0x010fda0003f05270 */
[----:B------:R-:W-:Y:S05]  /*0a00*/  @P0 BRA `(.L_x_13) ;  /* 0x00000000004c0947 */ /* 0x000fea0003800000 */
[----:B-1----:R-:W1:Y:S01]  /*0a10*/  S2UR UR5, SR_CgaCtaId ;  /* 0x00000000000579c3 */ /* 0x002e620000008800 */
[----:B------:R-:W-:Y:S01]  /*0a20*/  UMOV UR7, 0x100 ;  /* 0x0000010000077882 */ /* 0x000fe20000000000 */
[----:B------:R-:W-:Y:S01]  /*0a30*/  UMOV UR6, 0x400 ;  /* 0x0000040000067882 */ /* 0x000fe20000000000 */
[----:B------:R-:W-:Y:S01]  /*0a40*/  USEL UR7, UR7, 0xe0, UP2 ;  /* 0x000000e007077887 */ /* 0x000fe20009000000 */
[----:B------:R-:W-:Y:S01]  /*0a50*/  UMOV UR4, 0x1 ;  /* 0x0000000100047882 */ /* 0x000fe20000000000 */
[----:B------:R-:W-:Y:S01]  /*0a60*/  ELECT P0, URZ, PT ;  /* 0x0000000000ff782f */ /* 0x000fe20003800000 */
[----:B------:R-:W-:-:S04]  /*0a70*/  UIADD3 UR10, UPT, UPT, -UR4, 0x100000, URZ ;  /* 0x00100000040a7890 */ /* 0x000fc8000fffe1ff */
[----:B------:R-:W-:Y:S02]  /*0a80*/  USHF.L.U32 UR11, UR10, 0xb, URZ ;  /* 0x0000000b0a0b7899 */ /* 0x000fe400080006ff */
[----:B------:R-:W-:Y:S02]  /*0a90*/  USHF.L.U32 UR10, UR10, 0x1, URZ ;  /* 0x000000010a0a7899 */ /* 0x000fe400080006ff */
[----:B-1----:R-:W-:Y:S02]  /*0aa0*/  ULEA UR5, UR5, UR6, 0x18 ;  /* 0x0000000605057291 */ /* 0x002fe4000f8ec0ff */
[----:B------:R-:W-:-:S04]  /*0ab0*/  UIADD3 UR6, UPT, UPT, -UR7, 0x100000, URZ ;  /* 0x0010000007067890 */ /* 0x000fc8000fffe1ff */
[----:B------:R-:W-:Y:S02]  /*0ac0*/  USHF.L.U32 UR7, UR6, 0xb, URZ ;  /* 0x0000000b06077899 */ /* 0x000fe400080006ff */
[----:B------:R-:W-:Y:S01]  /*0ad0*/  USHF.L.U32 UR6, UR6, 0x1, URZ ;  /* 0x0000000106067899 */ /* 0x000fe200080006ff */
[----:B------:R-:W1:Y:S03]  /*0ae0*/  FENCE.VIEW.ASYNC.S ;  /* 0x00000000000073c6 */ /* 0x000e660000000000 */
[----:B-1----:R4:W1:Y:S08]  /*0af0*/  SYNCS.EXCH.64 URZ, [UR5+0xf0], UR10 ;  /* 0x0000f00a05ff75b2 */ /* 0x0028700008000100 */
[----:B------:R4:W1:Y:S01]  /*0b00*/  SYNCS.EXCH.64 URZ, [UR5+0x100], UR6 ;  /* 0x0001000605ff75b2 */ /* 0x0008620008000100 */
[----:B------:R4:W1:Y:S01]  /*0b10*/  SYNCS.EXCH.64 URZ, [UR5+0xf8], UR10 ;  /* 0x0000f80a05ff75b2 */ /* 0x0008620008000100 */
[----:B------:R4:W1:Y:S02]  /*0b20*/  SYNCS.EXCH.64 URZ, [UR5+0x108], UR6 ;  /* 0x0001080605ff75b2 */ /* 0x0008640008000100 */
[----:B----4-:R-:W-:Y:S01]  /*0b30*/  NOP ;  /* 0x0000000000007918 */ /* 0x010fe20000000000 */
.L_x_13:
[----:B------:R-:W4:Y:S01]  /*0b40*/  SHFL.IDX PT, R2, R104, RZ, 0x1f ;  /* 0x00001fff68027589 */ /* 0x000f2200000e0000 */
[----:B------:R-:W-:Y:S01]  /*0b50*/  NOP ;  /* 0x0000000000007918 */ /* 0x000fe20000000000 */
[----:B----4-:R-:W-:-:S13]  /*0b60*/  ISETP.NE.AND P0, PT, R2, 0x5, PT ;  /* 0x000000050200780c */ /* 0x010fda0003f05270 */
[----:B------:R-:W-:Y:S05]  /*0b70*/  @P0 BRA `(.L_x_14) ;  /* 0x0000000000580947 */ /* 0x000fea0003800000 */
[----:B-1----:R-:W1:Y:S01]  /*0b80*/  S2UR UR6, SR_CgaCtaId ;  /* 0x00000000000679c3 */ /* 0x002e620000008800 */
        /* <DEDUP_REMOVED lines=12> */
[----:B-1----:R4:W1:Y:S01]  /*0c50*/  SYNCS.EXCH.64 URZ, [UR6+0x110], UR10 ;  /* 0x0001100a06ff75b2 */ /* 0x0028620008000100 */
[----:B------:R4:W1:Y:S01]  /*0c60*/  SYNCS.EXCH.64 URZ, [UR6+0x130], UR4 ;  /* 0x0001300406ff75b2 */ /* 0x0008620008000100 */
[----:B------:R4:W1:Y:S01]  /*0c70*/  SYNCS.EXCH.64 URZ, [UR6+0x118], UR10 ;  /* 0x0001180a06ff75b2 */ /* 0x0008620008000100 */
[----:B------:R4:W1:Y:S01]  /*0c80*/  SYNCS.EXCH.64 URZ, [UR6+0x138], UR4 ;  /* 0x0001380406ff75b2 */ /* 0x0008620008000100 */
[----:B------:R4:W1:Y:S01]  /*0c90*/  SYNCS.EXCH.64 URZ, [UR6+0x120], UR10 ;  /* 0x0001200a06ff75b2 */ /* 0x0008620008000100 */
[----:B------:R4:W1:Y:S01]  /*0ca0*/  SYNCS.EXCH.64 URZ, [UR6+0x140], UR4 ;  /* 0x0001400406ff75b2 */ /* 0x0008620008000100 */
[----:B------:R4:W1:Y:S01]  /*0cb0*/  SYNCS.EXCH.64 URZ, [UR6+0x128], UR10 ;  /* 0x0001280a06ff75b2 */ /* 0x0008620008000100 */
[----:B------:R4:W1:Y:S02]  /*0cc0*/  SYNCS.EXCH.64 URZ, [UR6+0x148], UR4 ;  /* 0x0001480406ff75b2 */ /* 0x0008640008000100 */
[----:B----4-:R-:W-:Y:S01]  /*0cd0*/  NOP ;  /* 0x0000000000007918 */ /* 0x010fe20000000000 */
.L_x_14:
        /* <DEDUP_REMOVED lines=14> */
[----:B------:R4:W1:Y:S01]  /*0dc0*/  SYNCS.EXCH.64 URZ, [UR5+0x160], UR6 ;  /* 0x0001600605ff75b2 */ /* 0x0008620008000100 */
[----:B------:R4:W1:Y:S01]  /*0dd0*/  SYNCS.EXCH.64 URZ, [UR5+0x158], UR6 ;  /* 0x0001580605ff75b2 */ /* 0x0008620008000100 */
[----:B------:R4:W1:Y:S02]  /*0de0*/  SYNCS.EXCH.64 URZ, [UR5+0x168], UR6 ;  /* 0x0001680605ff75b2 */ /* 0x0008640008000100 */
[----:B----4-:R-:W-:Y:S01]  /*0df0*/  NOP ;  /* 0x0000000000007918 */ /* 0x010fe20000000000 */
.L_x_15:
[----:B-1----:R-:W1:Y:S01]  /*0e00*/  S2UR UR5, SR_CTAID.X ;  /* 0x00000000000579c3 */ /* 0x002e620000002500 */
[----:B------:R-:W-:-:S05]  /*0e10*/  CS2R.32 R97, SR_CgaSize ;  /* 0x0000000000617805 */ /* 0x000fca0000008a00 */
[----:B------:R-:W-:-:S05]  /*0e20*/  IMAD R97, R97, -0xa0, RZ ;  /* 0xffffff6061617824 */ /* 0x000fca00078e02ff */
[----:B------:R-:W-:-:S14]  /*0e30*/  R2UR UR7, R97 ;  /* 0x00000000610772ca */ /* 0x000fdc00000e0000 */
[----:B------:R-:W4:Y:S01]  /*0e40*/  LDCU UR7, c[0x0][UR7+0x2b0] ;  /* 0x00005600070777ac */ /* 0x000f220008000800 */
[----:B------:R-:W-:Y:S01]  /*0e50*/  NOP ;  /* 0x0000000000007918 */ /* 0x000fe20000000000 */
[----:B------:R-:W-:-:S05]  /*0e60*/  CS2R.32 R97, SR_CgaSize ;  /* 0x0000000000617805 */ /* 0x000fca0000008a00 */
[----:B------:R-:W-:-:S05]  /*0e70*/  IMAD R97, R97, -0xa0, RZ ;  /* 0xffffff6061617824 */ /* 0x000fca00078e02ff */
[----:B------:R-:W-:-:S14]  /*0e80*/  R2UR UR6, R97 ;  /* 0x00000000610672ca */ /* 0x000fdc00000e0000 */
[----:B------:R-:W2:Y:S01]  /*0e90*/  LDCU UR6, c[0x0][UR6+0x2b4] ;  /* 0x00005680060677ac */ /* 0x000ea20008000800 */
[----:B------:R-:W3:Y:S08]  /*0ea0*/  S2UR UR4, SR_CTAID.Y ;  /* 0x00000000000479c3 */ /* 0x000ef00000002600 */
[----:B------:R-:W2:Y:S01]  /*0eb0*/  LDC R9, c[0x0][0xb24] ;  /* 0x0002c900ff097b82 */ /* 0x000ea20000000800 */
[----:B-1----:R-:W-:-:S02]  /*0ec0*/  I2FP.F32.U32 R5, UR5 ;  /* 0x0000000500057c45 */ /* 0x002fc40008201000 */
[----:B------:R-:W-:-:S05]  /*0ed0*/  CS2R.32 R3, SR_CgaSize ;  /* 0x0000000000037805 */ /* 0x000fca0000008a00 */
[----:B------:R-:W-:-:S06]  /*0ee0*/  IMAD R3, R3, -0xa0, RZ ;  /* 0xffffff6003037824 */ /* 0x000fcc00078e02ff */
[----:B------:R-:W1:Y:S01]  /*0ef0*/  LDC R3, c[0x0][R3+0x2a0] ;  /* 0x0000a80003037b82 */ /* 0x000e620000000800 */
[----:B------:R-:W-:Y:S01]  /*0f00*/  MOV R97, UR5 ;  /* 0x0000000500617c02 */ /* 0x000fe20008000f00 */
[----:B----4-:R-:W-:Y:S01]  /*0f10*/  FMUL R5, R5, UR7 ;  /* 0x0000000705057c20 */ /* 0x010fe20008400000 */
[----:B---3--:R-:W-:Y:S02]  /*0f20*/  I2FP.F32.U32 R4, UR4 ;  /* 0x0000000400047c45 */ /* 0x008fe40008201000 */
[----:B------:R-:W-:-:S05]  /*0f30*/  CS2R.32 R2, SR_CgaSize ;  /* 0x0000000000027805 */ /* 0x000fca0000008a00 */
[----:B------:R-:W-:-:S06]  /*0f40*/  IMAD R2, R2, -0xa0, RZ ;  /* 0xffffff6002027824 */ /* 0x000fcc00078e02ff */
[----:B------:R-:W3:Y:S01]  /*0f50*/  LDC R2, c[0x0][R2+0x2a4] ;  /* 0x0000a90002027b82 */ /* 0x000ee20000000800 */
[----:B------:R-:W4:Y:S01]  /*0f60*/  F2I.U32.TRUNC.NTZ R90, R5 ;  /* 0x00000005005a7305 */ /* 0x000f22000020f000 */
[----:B------:R-:W-:Y:S01]  /*0f70*/  MOV R91, UR4 ;  /* 0x00000004005b7c02 */ /* 0x000fe20008000f00 */
[----:B--2---:R-:W-:-:S05]  /*0f80*/  FMUL R4, R4, UR6 ;  /* 0x0000000604047c20 */ /* 0x004fca0008400000 */
[----:B------:R-:W-:Y:S01]  /*0f90*/  BAR.SYNC.DEFER_BLOCKING 0x0 ;  /* 0x0000000000007b1d */ /* 0x000fe20000010000 */
[----:B------:R-:W-:-:S05]  /*0fa0*/  ISETP.GE.AND P0, PT, R9, 0x1, PT ;  /* 0x000000010900780c */ /* 0x000fca0003f06270 */
[----:B------:R-:W2:Y:S02]  /*0fb0*/  F2I.U32.TRUNC.NTZ R79, R4 ;  /* 0x00000004004f7305 */ /* 0x000ea4000020f000 */
[----:B------:R-:W3:Y:S01]  /*0fc0*/  S2UR UR36, SR_CTAID.Z ;  /* 0x00000000002479c3 */ /* 0x000ee20000002700 */
[----:B----4-:R-:W-:-:S05]  /*0fd0*/  IADD3 R90, PT, PT, -R90, RZ, RZ ;  /* 0x000000ff5a5a7210 */ /* 0x010fca0007ffe1ff */
[----:B-1----:R-:W-:Y:S01]  /*0fe0*/  IMAD R90, R3, R90, UR5 ;  /* 0x00000005035a7e24 */ /* 0x002fe2000f8e025a */
[----:B--2---:R-:W-:-:S05]  /*0ff0*/  IADD3 R79, PT, PT, -R79, RZ, RZ ;  /* 0x000000ff4f4f7210 */ /* 0x004fca0007ffe1ff */
[----:B---3--:R-:W-:Y:S01]  /*1000*/  IMAD R79, R2, R79, UR4 ;  /* 0x00000004024f7e24 */ /* 0x008fe2000f8e024f */
[----:B------:R-:W-:Y:S06]  /*1010*/  @!P0 BRA `(.L_x_16) ;  /* 0x0000000000b88947 */ /* 0x000fec0003800000 */
[----:B------:R-:W1:Y:S01]  /*1020*/  LDC.64 R4, c[0x0][0xb18] ;  /* 0x0002c600ff047b82 */ /* 0x000e620000000a00 */
[----:B------:R-:W-:-:S07]  /*1030*/  ISETP.NE.AND P0, PT, R9, 0x1, PT ;  /* 0x000000010900780c */ /* 0x000fce0003f05270 */
[----:B------:R-:W2:Y:S08]  /*1040*/  LDC R10, c[0x0][0xb0c] ;  /* 0x0002c300ff0a7b82 */ /* 0x000eb00000000800 */
[----:B------:R-:W3:Y:S08]  /*1050*/  LDC R11, c[0x0][0x370] ;  /* 0x0000dc00ff0b7b82 */ /* 0x000ef00000000800 */
[----:B------:R-:W4:Y:S01]  /*1060*/  LDC R12, c[0x0][0x374] ;  /* 0x0000dd00ff0c7b82 */ /* 0x000f220000000800 */
[----:B-1----:R-:W-:-:S07]  /*1070*/  ISETP.NE.AND P1, PT, R4, 0x1, PT ;  /* 0x000000010400780c */ /* 0x002fce0003f25270 */
[----:B------:R-:W3:Y:S01]  /*1080*/  LDC.64 R6, c[0x0][0xb10] ;  /* 0x0002c400ff067b82 */ /* 0x000ee20000000a00 */
[----:B--2---:R-:W-:-:S07]  /*1090*/  ISETP.NE.AND P2, PT, R10, 0x1, PT ;  /* 0x000000010a00780c */ /* 0x004fce0003f45270 */
[----:B------:R-:W1:Y:S08]  /*10a0*/  LDC R8, c[0x0][0xb20] ;  /* 0x0002c800ff087b82 */ /* 0x000e700000000800 */
[----:B------:R-:W2:Y:S01]  /*10b0*/  LDC.64 R2, c[0x0][0xb28] ;  /* 0x0002ca00ff027b82 */ /* 0x000ea20000000a00 */
[----:B----4-:R-:W-:-:S04]  /*10c0*/  IMAD.HI.U32 R13, R12, R5, RZ ;  /* 0x000000050c0d7227 */ /* 0x010fc800078e00ff */
[----:B------:R-:W-:-:S04]  /*10d0*/  IMAD.HI.U32 R5, R91, R5, RZ ;  /* 0x000000055b057227 */ /* 0x000fc800078e00ff */
[----:B---3--:R-:W-:-:S04]  /*10e0*/  IMAD.HI.U32 R14, R11, R6, RZ ;  /* 0x000000060b0e7227 */ /* 0x008fc800078e00ff */
[----:B------:R-:W-:Y:S01]  /*10f0*/  IMAD.HI.U32 R16, R97, R6, RZ ;  /* 0x0000000661107227 */ /* 0x000fe200078e00ff */
[-C--:B------:R-:W-:Y:S02]  /*1100*/  @P2 SHF.R.U32.HI R11, RZ, R7.reuse, R14 ;  /* 0x00000007ff0b2219 */ /* 0x080fe4000001160e */
[-C--:B-1----:R-:W-:Y:S02]  /*1110*/  @P1 SHF.R.U32.HI R12, RZ, R8.reuse, R13 ;  /* 0x00000008ff0c1219 */ /* 0x082fe4000001160d */
[----:B------:R-:W-:Y:S02]  /*1120*/  SHF.R.U32.HI R8, RZ, R8, R5 ;  /* 0x00000008ff087219 */ /* 0x000fe40000011605 */
[----:B------:R-:W-:Y:S02]  /*1130*/  SHF.R.U32.HI R16, RZ, R7, R16 ;  /* 0x00000007ff107219 */ /* 0x000fe40000011610 */
[----:B------:R-:W-:Y:S01]  /*1140*/  SEL R5, R91, R8, !P1 ;  /* 0x000000085b057207 */ /* 0x000fe20004800000 */
[----:B--2---:R-:W-:Y:S01]  /*1150*/  IMAD.HI.U32 R14, R12, R2, RZ ;  /* 0x000000020c0e7227 */ /* 0x004fe200078e00ff */
[----:B------:R-:W-:-:S03]  /*1160*/  SEL R7, R97, R16, !P2 ;  /* 0x0000001061077207 */ /* 0x000fc60005000000 */
[----:B------:R-:W-:Y:S01]  /*1170*/  IMAD.HI.U32 R6, R11, R2, RZ ;  /* 0x000000020b067227 */ /* 0x000fe200078e00ff */
[----:B------:R-:W-:-:S04]  /*1180*/  @P0 SHF.R.U32.HI R12, RZ, R3, R14 ;  /* 0x00000003ff0c0219 */ /* 0x000fc8000001160e */
[----:B------:R-:W-:Y:S01]  /*1190*/  @P0 SHF.R.U32.HI R11, RZ, R3, R6 ;  /* 0x00000003ff0b0219 */ /* 0x000fe20000011606 */
[----:B------:R-:W-:-:S04]  /*11a0*/  IMAD R12, R12, R9, RZ ;  /* 0x000000090c0c7224 */ /* 0x000fc800078e02ff */
[----:B------:R-:W-:Y:S01]  /*11b0*/  IMAD R6, R11, R9, RZ ;  /* 0x000000090b067224 */ /* 0x000fe200078e02ff */
[----:B------:R-:W-:-:S04]  /*11c0*/  ISETP.GE.AND P1, PT, R5, R12, PT ;  /* 0x0000000c0500720c */ /* 0x000fc80003f26270 */
[----:B------:R-:W-:Y:S01]  /*11d0*/  ISETP.GE.OR P1, PT, R7, R6, P1 ;  /* 0x000000060700720c */ /* 0x000fe20000f26670 */
[----:B------:R-:W-:-:S05]  /*11e0*/  IMAD.HI.U32 R6, R5, R2, RZ ;  /* 0x0000000205067227 */ /* 0x000fca00078e00ff */
[----:B------:R-:W-:-:S04]  /*11f0*/  SHF.R.U32.HI R6, RZ, R3, R6 ;  /* 0x00000003ff067219 */ /* 0x000fc80000011606 */
[----:B------:R-:W-:-:S03]  /*1200*/  SEL R6, R5, R6, !P0 ;  /* 0x0000000605067207 */ /* 0x000fc60004000000 */
[----:B------:R-:W-:Y:S01]  /*1210*/  @!P1 IMAD.HI.U32 R8, R7, R2, RZ ;  /* 0x0000000207089227 */ /* 0x000fe200078e00ff */
[----:B------:R-:W-:-:S04]  /*1220*/  IADD3 R2, PT, PT, -R6, RZ, RZ ;  /* 0x000000ff06027210 */ /* 0x000fc80007ffe1ff */
[----:B------:R-:W-:Y:S01]  /*1230*/  @!P1 SHF.R.U32.HI R8, RZ, R3, R8 ;  /* 0x00000003ff089219 */ /* 0x000fe20000011608 */
[----:B------:R-:W-:-:S03]  /*1240*/  IMAD R2, R9, R2, R5 ;  /* 0x0000000209027224 */ /* 0x000fc600078e0205 */
[----:B------:R-:W-:Y:S02]  /*1250*/  @!P1 SEL R3, R7, R8, !P0 ;  /* 0x0000000807039207 */ /* 0x000fe40004000000 */
[----:B------:R-:W-:-:S03]  /*1260*/  IADD3 R8, PT, PT, -R5, RZ, RZ ;  /* 0x000000ff05087210 */ /* 0x000fc60007ffe1ff */
[--C-:B------:R-:W-:Y:S02]  /*1270*/  @!P1 IMAD.IADD R6, R6, 0x1, -R3.reuse ;  /* 0x0000000106069824 */ /* 0x100fe400078e0a03 */
[----:B------:R-:W-:Y:S01]  /*1280*/  @!P1 IMAD R3, R2, R11, R3 ;  /* 0x0000000b02039224 */ /* 0x000fe200078e0203 */
[----:B------:R-:W-:Y:S01]  /*1290*/  IADD3 R2, PT, PT, -R7, RZ, RZ ;  /* 0x000000ff07027210 */ /* 0x000fe20007ffe1ff */
[----:B------:R-:W-:Y:S02]  /*12a0*/  @!P1 IMAD R5, R6, R9, R7 ;  /* 0x0000000906059224 */ /* 0x000fe400078e0207 */
[----:B------:R-:W-:Y:S02]  /*12b0*/  IMAD R8, R4, R8, R91 ;  /* 0x0000000804087224 */ /* 0x000fe400078e025b */
[----:B------:R-:W-:Y:S02]  /*12c0*/  @!P1 IMAD.MOV.U32 R7, RZ, RZ, R3 ;  /* 0x000000ffff079224 */ /* 0x000fe400078e0003 */
[----:B------:R-:W-:-:S02]  /*12d0*/  IMAD R2, R10, R2, R97 ;  /* 0x000000020a027224 */ /* 0x000fc400078e0261 */
[----:B------:R-:W-:Y:S02]  /*12e0*/  IMAD R91, R5, R4, R8 ;  /* 0x00000004055b7224 */ /* 0x000fe400078e0208 */
[----:B------:R-:W-:Y:S02]  /*12f0*/  IMAD R97, R7, R10, R2 ;  /* 0x0000000a07617224 */ /* 0x000fe400078e0202 */
.L_x_16:
[----:B------:R-:W1:Y:S01]  /*1300*/  LDCU UR4, c[0x0][0xb30] ;  /* 0x00016600ff0477ac */ /* 0x000e620008000800 */
[----:B------:R-:W2:Y:S08]  /*1310*/  S2UR UR37, SR_CgaCtaId ;  /* 0x00000000002579c3 */ /* 0x000eb00000008800 */
[----:B------:R-:W3:Y:S01]  /*1320*/  LDC R40, c[0x0][0xb24] ;  /* 0x0002c900ff287b82 */ /* 0x000ee20000000800 */
[----:B-1----:R-:W-:-:S09]  /*1330*/  UISETP.NE.AND UP1, UPT, UR4, 0x1, UPT ;  /* 0x000000010400788c */ /* 0x002fd2000bf25270 */
[----:B--2---:R-:W-:Y:S05]  /*1340*/  BRA.U UP1, `(.L_x_17) ;  /* 0x0000000101407547 */ /* 0x004fea000b800000 */
[----:B------:R-:W1:Y:S08]  /*1350*/  LDC.64 R4, c[0x0][0xb10] ;  /* 0x0002c400ff047b82 */ /* 0x000e700000000a00 */
[----:B------:R-:W2:Y:S08]  /*1360*/  LDC.64 R2, c[0x0][0xb18] ;  /* 0x0002c600ff027b82 */ /* 0x000eb00000000a00 */
[----:B------:R-:W4:Y:S08]  /*1370*/  LDC R6, c[0x0][0xb20] ;  /* 0x0002c800ff067b82 */ /* 0x000f300000000800 */
[----:B------:R-:W3:Y:S01]  /*1380*/  LDC R8, c[0x0][0xb0c] ;  /* 0x0002c300ff087b82 */ /* 0x000ee20000000800 */
[----:B-1----:R-:W-:-:S05]  /*1390*/  IMAD.HI.U32 R4, R97, R4, RZ ;  /* 0x0000000461047227 */ /* 0x002fca00078e00ff */
[----:B------:R-:W-:Y:S01]  /*13a0*/  SHF.R.U32.HI R4, RZ, R5, R4 ;  /* 0x00000005ff047219 */ /* 0x000fe20000011604 */
[----:B--2---:R-:W-:Y:S01]  /*13b0*/  IMAD.HI.U32 R3, R91, R3, RZ ;  /* 0x000000035b037227 */ /* 0x004fe200078e00ff */
[----:B------:R-:W-:-:S04]  /*13c0*/  ISETP.NE.AND P0, PT, R2, 0x1, PT ;  /* 0x000000010200780c */ /* 0x000fc80003f05270 */
[----:B----4-:R-:W-:-:S04]  /*13d0*/  SHF.R.U32.HI R6, RZ, R6, R3 ;  /* 0x00000006ff067219 */ /* 0x010fc80000011603 */
[----:B------:R-:W-:Y:S02]  /*13e0*/  SEL R3, R91, R6, !P0 ;  /* 0x000000065b037207 */ /* 0x000fe40004000000 */
[----:B---3--:R-:W-:-:S04]  /*13f0*/  ISETP.NE.AND P1, PT, R8, 0x1, PT ;  /* 0x000000010800780c */ /* 0x008fc80003f25270 */
[----:B------:R-:W-:-:S05]  /*1400*/  SEL R4, R97, R4, !P1 ;  /* 0x0000000461047207 */ /* 0x000fca0004800000 */
[----:B------:R-:W-:Y:S02]  /*1410*/  IMAD.IADD R5, R3, 0x1, -R4 ;  /* 0x0000000103057824 */ /* 0x000fe400078e0a04 */
[----:B------:R-:W-:Y:S02]  /*1420*/  IMAD.IADD R3, R4, 0x1, -R3 ;  /* 0x0000000104037824 */ /* 0x000fe400078e0a03 */
[----:B------:R-:W-:Y:S02]  /*1430*/  IMAD R97, R5, R8, R97 ;  /* 0x0000000805617224 */ /* 0x000fe400078e0261 */
[----:B------:R-:W-:-:S07]  /*1440*/  IMAD R91, R3, R2, R91 ;  /* 0x00000002035b7224 */ /* 0x000fce00078e025b */
.L_x_17:
[----:B------:R-:W-:Y:S01]  /*1450*/  BAR.SYNC.DEFER_BLOCKING 0x0 ;  /* 0x0000000000007b1d */ /* 0x000fe20000010000 */
[----:B------:R-:W-:Y:S01]  /*1460*/  UISETP.NE.AND UP1, UPT, UR8, 0x2, UPT ;  /* 0x000000020800788c */ /* 0x000fe2000bf25270 */
[----:B------:R-:W-:Y:S02]  /*1470*/  ISETP.NE.OR P5, PT, R0, 0x2, !P5 ;  /* 0x000000020000780c */ /* 0x000fe40006fa5670 */
[----:B------:R-:W-:-:S06]  /*1480*/  LOP3.LUT R2, R101, 0x1f, RZ, 0xc0, !PT ;  /* 0x0000001f65027812 */ /* 0x000fcc00078ec0ff */
[----:B------:R-:W-:Y:S05]  /*1490*/  BRA.U UP1, `(.L_x_18) ;  /* 0x0000001501987547 */ /* 0x000fea000b800000 */
[----:B------:R-:W1:Y:S01]  /*14a0*/  LDCU UR13, c[0x0][0x38c] ;  /* 0x00007180ff0d77ac */ /* 0x000e620008000800 */
[----:B------:R-:W2:Y:S01]  /*14b0*/  LDC R9, c[0x0][0x370] ;  /* 0x0000dc00ff097b82 */ /* 0x000ea20000000800 */
[----:B------:R-:W-:Y:S01]  /*14c0*/  PLOP3.LUT P1, PT, PT, PT, UP2, 0x80, 0x8 ;  /* 0x000000000008781c */ /* 0x000fe20003f2f028 */
[----:B------:R-:W-:Y:S01]  /*14d0*/  IMAD.MOV.U32 R15, RZ, RZ, 0x1 ;  /* 0x00000001ff0f7424 */ /* 0x000fe200078e00ff */
[----:B------:R-:W-:Y:S01]  /*14e0*/  ISETP.EQ.OR P4, PT, R2, RZ, P5 ;  /* 0x000000ff0200720c */ /* 0x000fe20002f82670 */
[----:B------:R-:W-:Y:S01]  /*14f0*/  IMAD.MOV.U32 R14, RZ, RZ, RZ ;  /* 0x000000ffff0e7224 */ /* 0x000fe200078e00ff */
[----:B------:R-:W-:Y:S02]  /*1500*/  PLOP3.LUT P1, PT, P1, PT, PT, 0x8, 0x80 ;  /* 0x000000000080781c */ /* 0x000fe40000f2e170 */
[----:B------:R-:W-:Y:S01]  /*1510*/  CS2R R12, SRZ ;  /* 0x00000000000c7805 */ /* 0x000fe2000001ff00 */
[----:B------:R-:W-:Y:S01]  /*1520*/  IMAD.MOV.U32 R10, RZ, RZ, 0x1 ;  /* 0x00000001ff0a7424 */ /* 0x000fe200078e00ff */
[----:B------:R-:W4:Y:S01]  /*1530*/  LDC R0, c[0x0][0x374] ;  /* 0x0000dd00ff007b82 */ /* 0x000f220000000800 */
[----:B------:R-:W2:Y:S01]  /*1540*/  LDCU.64 UR22, c[0x0][0x348] ;  /* 0x00006900ff1677ac */ /* 0x000ea20008000a00 */
[----:B------:R-:W-:Y:S01]  /*1550*/  UMOV UR6, URZ ;  /* 0x000000ff00067c82 */ /* 0x000fe20008000000 */
[----:B-1----:R-:W-:-:S04]  /*1560*/  UIADD3 UR5, UPT, UPT, UR13, 0x7f, URZ ;  /* 0x0000007f0d057890 */ /* 0x002fc8000fffe0ff */
[----:B------:R-:W-:-:S04]  /*1570*/  USHF.R.S32.HI UR4, URZ, 0x1f, UR5 ;  /* 0x0000001fff047899 */ /* 0x000fc80008011405 */
[----:B------:R-:W-:-:S04]  /*1580*/  ULEA.HI UR4, UR4, UR5, URZ, 0x7 ;  /* 0x0000000504047291 */ /* 0x000fc8000f8f38ff */
[----:B------:R-:W-:Y:S02]  /*1590*/  USHF.R.S32.HI UR15, URZ, 0x7, UR4 ;  /* 0x00000007ff0f7899 */ /* 0x000fe40008011404 */
[----:B------:R-:W-:Y:S02]  /*15a0*/  UIADD3 UR4, UPT, UPT, UR13, -0x1, URZ ;  /* 0xffffffff0d047890 */ /* 0x000fe4000fffe0ff */
[----:B------:R-:W-:Y:S02]  /*15b0*/  UISETP.LT.U32.AND UP0, UPT, UR15, 0xd, UPT ;  /* 0x0000000d0f00788c */ /* 0x000fe4000bf01070 */
[----:B------:R-:W-:Y:S02]  /*15c0*/  UISETP.GE.U32.AND UP1, UPT, UR4, -0xff, UPT ;  /* 0xffffff010400788c */ /* 0x000fe4000bf26070 */
[----:B------:R-:W-:Y:S02]  /*15d0*/  USEL UR14, UR15, 0xd, UP0 ;  /* 0x0000000d0f0e7887 */ /* 0x000fe40008000000 */
[----:B------:R-:W-:-:S02]  /*15e0*/  UIADD3 UR13, UPT, UPT, UR13, 0xfe, URZ ;  /* 0x000000fe0d0d7890 */ /* 0x000fc4000fffe0ff */
[----:B------:R-:W-:Y:S02]  /*15f0*/  UIADD3 UR5, UPT, UPT, UR14, -0x1, URZ ;  /* 0xffffffff0e057890 */ /* 0x000fe4000fffe0ff */
[----:B------:R-:W-:-:S03]  /*1600*/  UIADD3 UR7, UPT, UPT, UR15, -UR14, URZ ;  /* 0x8000000e0f077290 */ /* 0x000fc6000fffe0ff */
[----:B------:R-:W-:-:S04]  /*1610*/  @UP1 UIADD3 UR5, UPT, UPT, UR14, URZ, URZ ;  /* 0x000000ff0e051290 */ /* 0x000fc8000fffe0ff */
[----:B--2---:R-:W-:-:S12]  /*1620*/  UIADD3 UR5, UPT, UPT, UR5, 0x1, URZ ;  /* 0x0000000105057890 */ /* 0x004fd8000fffe0ff */
.L_x_36:
[----:B------:R-:W-:Y:S01]  /*1630*/  UISETP.NE.AND UP0, UPT, UR37, URZ, UPT ;  /* 0x000000ff2500728c */ /* 0x000fe2000bf05270 */
[----:B------:R-:W1:Y:S08]  /*1640*/  S2UR UR37, SR_CgaCtaId ;  /* 0x00000000002579c3 */ /* 0x000e700000008800 */
[----:B------:R-:W-:Y:S05]  /*1650*/  BRA.U UP0, `(.L_x_19) ;  /* 0x0000000100347547 */ /* 0x000fea000b800000 */
[----:B------:R-:W2:Y:S01]  /*1660*/  S2R R2, SR_CgaCtaId ;  /* 0x0000000000027919 */ /* 0x000ea20000008800 */
[----:B------:R-:W-:-:S04]  /*1670*/  MOV R3, 0x400 ;  /* 0x0000040000037802 */ /* 0x000fc80000000f00 */
[----:B--2---:R-:W-:Y:S02]  /*1680*/  LEA R3, R2, R3, 0x18 ;  /* 0x0000000302037211 */ /* 0x004fe400078ec0ff */
[----:B------:R-:W-:-:S03]  /*1690*/  SHF.L.U32 R2, R10, 0x1f, RZ ;  /* 0x0000001f0a027819 */ /* 0x000fc600000006ff */
[----:B------:R-:W-:-:S04]  /*16a0*/  IMAD R3, R12, 0x8, R3 ;  /* 0x000000080c037824 */ /* 0x000fc800078e0203 */
[----:B------:R-:W2:Y:S02]  /*16b0*/  SYNCS.PHASECHK.TRANS64.TRYWAIT P0, [R3+URZ+0x160], R2 ;  /* 0x00016002030075a7 */ /* 0x000ea400080011ff */
[----:B--2---:R-:W-:Y:S05]  /*16c0*/  @!P0 BRA `(.L_x_20) ;  /* 0x00000050003c8947 */ /* 0x004fea0003800000 */
.L_x_105:
[----:B------:R-:W-:Y:S01]  /*16d0*/  VIADD R12, R12, 0x1 ;  /* 0x000000010c0c7836 */ /* 0x000fe20000000000 */
[----:B------:R2:W-:Y:S04]  /*16e0*/  SYNCS.ARRIVE.TRANS64.A1T0 RZ, [R3+URZ+0x150], RZ ;  /* 0x000150ff03ff79a7 */ /* 0x0005e800081000ff */
[----:B------:R-:W-:-:S04]  /*16f0*/  ISETP.NE.AND P0, PT, R12, 0x2, PT ;  /* 0x000000020c00780c */ /* 0x000fc80003f05270 */
[----:B------:R-:W-:Y:S02]  /*1700*/  SEL R12, R12, RZ, P0 ;  /* 0x000000ff0c0c7207 */ /* 0x000fe40000000000 */
[----:B--2---:R-:W-:-:S04]  /*1710*/  SEL R3, RZ, 0x1, P0 ;  /* 0x00000001ff037807 */ /* 0x004fc80000000000 */
[----:B------:R-:W-:-:S07]  /*1720*/  LOP3.LUT R10, R10, R3, RZ, 0x3c, !PT ;  /* 0x000000030a0a7212 */ /* 0x000fce00078e3cff */
.L_x_19:
[----:B------:R-:W-:Y:S01]  /*1730*/  UMOV UR4, 0x400 ;  /* 0x0000040000047882 */ /* 0x000fe20000000000 */
[----:B------:R-:W-:Y:S01]  /*1740*/  SHF.L.U32 R2, R15, 0x1f, RZ ;  /* 0x0000001f0f027819 */ /* 0x000fe200000006ff */
[----:B-1----:R-:W-:Y:S01]  /*1750*/  ULEA UR4, UR37, UR4, 0x18 ;  /* 0x0000000425047291 */ /* 0x002fe2000f8ec0ff */
[----:B------:R-:W-:Y:S01]  /*1760*/  R2UR UR35, R97 ;  /* 0x00000000612372ca */ /* 0x000fe200000e0000 */
[----:B------:R-:W-:Y:S01]  /*1770*/  UISETP.GE.U32.AND UP0, UPT, UR13, 0xff, UPT ;  /* 0x000000ff0d00788c */ /* 0x000fe2000bf06070 */
[----:B------:R-:W-:Y:S01]  /*1780*/  R2UR UR11, R91 ;  /* 0x000000005b0b72ca */ /* 0x000fe200000e0000 */
[----:B------:R-:W-:Y:S01]  /*1790*/  ULEA UR8, UR6, UR4, 0x3 ;  /* 0x0000000406087291 */ /* 0x000fe2000f8e18ff */
[----:B------:R-:W-:-:S08]  /*17a0*/  UMOV UR24, URZ ;  /* 0x000000ff00187c82 */ /* 0x000fd00008000000 */
[----:B------:R1:W2:Y:S01]  /*17b0*/  SYNCS.PHASECHK.TRANS64.TRYWAIT P0, [UR8+0x68], R2 ;  /* 0x00006802ff0075a7 */ /* 0x0002a20008001108 */
[----:B------:R-:W-:Y:S02]  /*17c0*/  USHF.L.U32 UR35, UR35, 0x6, URZ ;  /* 0x0000000623237899 */ /* 0x000fe400080006ff */
[----:B------:R-:W-:Y:S01]  /*17d0*/  USHF.L.U32 UR11, UR11, 0x6, URZ ;  /* 0x000000060b0b7899 */ /* 0x000fe200080006ff */
[----:B------:R-:W-:Y:S11]  /*17e0*/  BRA.U !UP0, `(.L_x_21) ;  /* 0x0000000108a47547 */ /* 0x000ff6000b800000 */
[----:B------:R-:W-:Y:S01]  /*17f0*/  UMOV UR16, URZ ;  /* 0x000000ff00107c82 */ /* 0x000fe20008000000 */
[----:B------:R-:W-:-:S05]  /*1800*/  UMOV UR17, UR6 ;  /* 0x0000000600117c82 */ /* 0x000fca0008000000 */
.L_x_26:
[----:B-1----:R-:W-:Y:S01]  /*1810*/  ULEA UR33, UR17, UR4, 0x3 ;  /* 0x0000000411217291 */ /* 0x002fe2000f8e18ff */
[----:B--2---:R-:W-:Y:S01]  /*1820*/  @!P5 MOV R3, 0x4000 ;  /* 0x000040000003d802 */ /* 0x004fe20000000f00 */
[----:B--2---:R-:W-:Y:S10]  /*1830*/  @P0 BRA `(.L_x_22) ;  /* 0x00000000000c0947 */ /* 0x004ff40003800000 */
[----:B------:R-:W-:-:S04]  /*1840*/  SHF.L.U32 R5, R15, 0x1f, RZ ;  /* 0x0000001f0f057819 */ /* 0x000fc800000006ff */
[----:B------:R-:W2:Y:S02]  /*1850*/  SYNCS.PHASECHK.TRANS64.TRYWAIT P0, [UR33+0x68], R5 ;  /* 0x00006805ff0075a7 */ /* 0x000ea40008001121 */
[----:B--2---:R-:W-:Y:S05]  /*1860*/  @!P0 BRA `(.L_x_23) ;  /* 0x0000004c00e88947 */ /* 0x004fea0003800000 */
.L_x_22:
[----:B------:R2:W-:Y:S01]  /*1870*/  @!P5 SYNCS.ARRIVE.TRANS64 RZ, [UR33], R3 ;  /* 0x00000003ffffd9a7 */ /* 0x0005e20008000021 */
[----:B------:R-:W-:Y:S04]  /*1880*/  BSSY.RECONVERGENT B0, `(.L_x_24) ;  /* 0x0000003000007945 */ /* 0x000fe80003800200 */
[----:B------:R-:W-:Y:S05]  /*1890*/  @P4 BRA `(.L_x_25) ;  /* 0x0000000000044947 */ /* 0x000fea0003800000 */
[----:B------:R-:W-:Y:S05]  /*18a0*/  BPT.TRAP 0x1 ;  /* 0x000000040000795c */ /* 0x000fea0000300000 */
.L_x_25:
[----:B------:R-:W-:Y:S05]  /*18b0*/  BSYNC.RECONVERGENT B0 ;  /* 0x0000000000007941 */ /* 0x000fea0003800200 */
.L_x_24:
[----:B------:R-:W-:Y:S02]  /*18c0*/  UIADD3 UR6, UPT, UPT, UR17, 0x1, URZ ;  /* 0x0000000111067890 */ /* 0x000fe4000fffe0ff */
[----:B------:R-:W-:Y:S02]  /*18d0*/  UIADD3 UR26, UP1, UPT, UR22, 0x80, URZ ;  /* 0x00000080161a7890 */ /* 0x000fe4000ff3e0ff */
[----:B------:R-:W-:Y:S02]  /*18e0*/  UISETP.NE.AND UP0, UPT, UR6, 0xd, UPT ;  /* 0x0000000d0600788c */ /* 0x000fe4000bf05270 */
[----:B------:R-:W-:Y:S02]  /*18f0*/  USHF.L.U32 UR34, UR16, 0x7, URZ ;  /* 0x0000000710227899 */ /* 0x000fe400080006ff */
[----:B------:R-:W-:Y:S02]  /*1900*/  USEL UR9, URZ, 0x1, UP0 ;  /* 0x00000001ff097887 */ /* 0x000fe40008000000 */
[----:B------:R-:W-:-:S02]  /*1910*/  USEL UR6, UR6, URZ, UP0 ;  /* 0x000000ff06067287 */ /* 0x000fc40008000000 */
[----:B------:R-:W-:Y:S02]  /*1920*/  UIADD3 UR20, UP0, UPT, UR22, 0x180, URZ ;  /* 0x0000018016147890 */ /* 0x000fe4000ff1e0ff */
[----:B------:R-:W-:Y:S01]  /*1930*/  ULEA UR8, UR6, UR4, 0x3 ;  /* 0x0000000406087291 */ /* 0x000fe2000f8e18ff */
[----:B------:R-:W-:Y:S01]  /*1940*/  LOP3.LUT R15, R15, UR9, RZ, 0x3c, !PT ;  /* 0x000000090f0f7c12 */ /* 0x000fe2000f8e3cff */
[----:B------:R-:W-:Y:S02]  /*1950*/  UIADD3.X UR27, UPT, UPT, URZ, UR23, URZ, UP1, !UPT ;  /* 0x00000017ff1b7290 */ /* 0x000fe40008ffe4ff */
[----:B------:R-:W-:Y:S01]  /*1960*/  UIADD3.X UR21, UPT, UPT, URZ, UR23, URZ, UP0, !UPT ;  /* 0x00000017ff157290 */ /* 0x000fe200087fe4ff */
[----:B-1----:R-:W-:Y:S01]  /*1970*/  SHF.L.U32 R2, R15, 0x1f, RZ ;  /* 0x0000001f0f027819 */ /* 0x002fe200000006ff */
[----:B------:R-:W-:Y:S01]  /*1980*/  UMOV UR18, 0x0 ;  /* 0x0000000000127882 */ /* 0x000fe20000000000 */
[----:B------:R-:W-:Y:S01]  /*1990*/  UMOV UR19, 0x10000000 ;  /* 0x1000000000137882 */ /* 0x000fe20000000000 */
[----:B------:R-:W-:Y:S01]  /*19a0*/  UMOV UR12, UR36 ;  /* 0x00000024000c7c82 */ /* 0x000fe20008000000 */
[----:B------:R1:W1:Y:S01]  /*19b0*/  SYNCS.PHASECHK.TRANS64.TRYWAIT P0, [UR8+0x68], R2 ;  /* 0x00006802ff0075a7 */ /* 0x0002620008001108 */
[----:B------:R-:W-:Y:S01]  /*19c0*/  ULEA UR8, UR17, UR4, 0xd ;  /* 0x0000000411087291 */ /* 0x000fe2000f8e68ff */
[----:B------:R-:W-:Y:S01]  /*19d0*/  UMOV UR9, UR33 ;  /* 0x0000002100097c82 */ /* 0x000fe20008000000 */
[----:B------:R-:W-:-:S02]  /*19e0*/  UMOV UR10, UR34 ;  /* 0x00000022000a7c82 */ /* 0x000fc40008000000 */
[----:B------:R-:W-:Y:S02]  /*19f0*/  UIADD3 UR32, UPT, UPT, UR8, 0x2400, URZ ;  /* 0x0000240008207890 */ /* 0x000fe4000fffe0ff */
[----:B------:R-:W-:Y:S02]  /*1a00*/  UIADD3 UR8, UPT, UPT, UR8, 0x1c400, URZ ;  /* 0x0001c40008087890 */ /* 0x000fe4000fffe0ff */
[----:B------:R-:W-:Y:S01]  /*1a10*/  UIADD3 UR16, UPT, UPT, UR16, 0x1, URZ ;  /* 0x0000000110107890 */ /* 0x000fe2000fffe0ff */
[----:B------:R-:W-:Y:S01]  /*1a20*/  UMOV UR24, UR5 ;  /* 0x0000000500187c82 */ /* 0x000fe20008000000 */
[----:B------:R-:W-:Y:S02]  /*1a30*/  UMOV UR17, UR6 ;  /* 0x0000000600117c82 */ /* 0x000fe40008000000 */
[----:B------:R-:W-:Y:S01]  /*1a40*/  UISETP.NE.AND UP0, UPT, UR16, UR5, UPT ;  /* 0x000000051000728c */ /* 0x000fe2000bf05270 */
[----:B------:R1:W-:Y:S02]  /*1a50*/  UTMALDG.3D [UR32], [UR26], desc[UR18] ;  /* 0x000012201a0075b4 */ /* 0x0003e40008011000 */
[----:B------:R1:W-:Y:S06]  /*1a60*/  UTMALDG.3D [UR8], [UR20], desc[UR18] ;  /* 0x00001208140075b4 */ /* 0x0003ec0008011000 */
[----:B------:R-:W-:Y:S05]  /*1a70*/  BRA.U UP0, `(.L_x_26) ;  /* 0xfffffffd00647547 */ /* 0x000fea000b83ffff */
.L_x_21:
[----:B-1----:R-:W-:Y:S01]  /*1a80*/  ULEA UR8, UR6, UR4, 0x3 ;  /* 0x0000000406087291 */ /* 0x002fe2000f8e18ff */
[----:B------:R-:W-:Y:S01]  /*1a90*/  SHF.L.U32 R2, R15, 0x1f, RZ ;  /* 0x0000001f0f027819 */ /* 0x000fe200000006ff */
[----:B------:R-:W-:Y:S01]  /*1aa0*/  @!P1 SYNCS.ARRIVE.TRANS64.A1T0 RZ, [UR4+0xe8], RZ ;  /* 0x0000e8ffffff99a7 */ /* 0x000fe20008100004 */
[----:B------:R-:W-:-:S06]  /*1ab0*/  UISETP.GT.AND UP0, UPT, UR15, UR14, UPT ;  /* 0x0000000e0f00728c */ /* 0x000fcc000bf04270 */
[----:B--2---:R1:W2:Y:S03]  /*1ac0*/  SYNCS.PHASECHK.TRANS64.TRYWAIT P0, [UR8+0x68], R2 ;  /* 0x00006802ff0075a7 */ /* 0x0042a60008001108 */
[----:B------:R-:W-:Y:S05]  /*1ad0*/  BRA.U !UP0, `(.L_x_27) ;  /* 0x0000000108a87547 */ /* 0x000fea000b800000 */
[----:B------:R-:W-:Y:S01]  /*1ae0*/  UIADD3 UR21, UPT, UPT, UR7, UR24, URZ ;  /* 0x0000001807157290 */ /* 0x000fe2000fffe0ff */
[----:B------:R-:W-:-:S11]  /*1af0*/  UMOV UR25, UR6 ;  /* 0x0000000600197c82 */ /* 0x000fd60008000000 */
.L_x_32:
[----:B-1----:R-:W-:Y:S01]  /*1b00*/  ULEA UR17, UR25, UR4, 0x3 ;  /* 0x0000000419117291 */ /* 0x002fe2000f8e18ff */
[----:B--2---:R-:W-:Y:S01]  /*1b10*/  @!P5 MOV R3, 0x4000 ;  /* 0x000040000003d802 */ /* 0x004fe20000000f00 */
[----:B--2---:R-:W-:Y:S10]  /*1b20*/  @P0 BRA `(.L_x_28) ;  /* 0x00000000000c0947 */ /* 0x004ff40003800000 */
[----:B------:R-:W-:-:S04]  /*1b30*/  SHF.L.U32 R5, R15, 0x1f, RZ ;  /* 0x0000001f0f057819 */ /* 0x000fc800000006ff */
[----:B------:R-:W2:Y:S02]  /*1b40*/  SYNCS.PHASECHK.TRANS64.TRYWAIT P0, [UR17+0x68], R5 ;  /* 0x00006805ff0075a7 */ /* 0x000ea40008001111 */
[----:B--2---:R-:W-:Y:S05]  /*1b50*/  @!P0 BRA `(.L_x_29) ;  /* 0x0000004c00448947 */ /* 0x004fea0003800000 */
.L_x_28:
[----:B------:R2:W-:Y:S01]  /*1b60*/  @!P5 SYNCS.ARRIVE.TRANS64 RZ, [UR17], R3 ;  /* 0x00000003ffffd9a7 */ /* 0x0005e20008000011 */
[----:B------:R-:W-:Y:S04]  /*1b70*/  BSSY.RECONVERGENT B0, `(.L_x_30) ;  /* 0x0000003000007945 */ /* 0x000fe80003800200 */
[----:B------:R-:W-:Y:S05]  /*1b80*/  @P4 BRA `(.L_x_31) ;  /* 0x0000000000044947 */ /* 0x000fea0003800000 */
[----:B------:R-:W-:Y:S05]  /*1b90*/  BPT.TRAP 0x1 ;  /* 0x000000040000795c */ /* 0x000fea0000300000 */
.L_x_31:
[----:B------:R-:W-:Y:S05]  /*1ba0*/  BSYNC.RECONVERGENT B0 ;  /* 0x0000000000007941 */ /* 0x000fea0003800200 */
.L_x_30:
        /* <DEDUP_REMOVED lines=20> */
[----:B------:R-:W-:Y:S01]  /*1cf0*/  UIADD3 UR8, UPT, UPT, UR8, 0x1c400, URZ ;  /* 0x0001c40008087890 */ /* 0x000fe2000fffe0ff */
[----:B------:R-:W-:Y:S01]  /*1d00*/  UMOV UR9, UR17 ;  /* 0x0000001100097c82 */ /* 0x000fe20008000000 */
[----:B------:R-:W-:Y:S01]  /*1d10*/  UMOV UR10, UR18 ;  /* 0x00000012000a7c82 */ /* 0x000fe20008000000 */
[----:B------:R-:W-:Y:S01]  /*1d20*/  UIADD3 UR24, UPT, UPT, UR24, 0x1, URZ ;  /* 0x0000000118187890 */ /* 0x000fe2000fffe0ff */
[----:B------:R-:W-:-:S03]  /*1d30*/  UMOV UR25, UR6 ;  /* 0x0000000600197c82 */ /* 0x000fc60008000000 */
[----:B------:R1:W-:Y:S01]  /*1d40*/  UTMALDG.3D [UR16], [UR30], desc[UR26] ;  /* 0x00001a101e0075b4 */ /* 0x0003e20008011000 */
[----:B------:R-:W-:Y:S01]  /*1d50*/  UISETP.NE.AND UP0, UPT, UR24, UR21, UPT ;  /* 0x000000151800728c */ /* 0x000fe2000bf05270 */
[----:B------:R1:W-:Y:S08]  /*1d60*/  UTMALDG.3D [UR8], [UR28], desc[UR26] ;  /* 0x00001a081c0075b4 */ /* 0x0003f00008011000 */
[----:B------:R-:W-:Y:S05]  /*1d70*/  BRA.U UP0, `(.L_x_32) ;  /* 0xfffffffd00607547 */ /* 0x000fea000b83ffff */
.L_x_27:
[C---:B-1----:R-:W-:Y:S01]  /*1d80*/  LEA R2, R14.reuse, UR4, 0x3 ;  /* 0x000000040e027c11 */ /* 0x042fe2000f8e18ff */
[----:B------:R-:W-:Y:S01]  /*1d90*/  NOP ;  /* 0x0000000000007918 */ /* 0x000fe20000000000 */
[----:B--2---:R-:W-:Y:S02]  /*1da0*/  SHF.L.U32 R3, R13, 0x1f, RZ ;  /* 0x0000001f0d037819 */ /* 0x004fe400000006ff */
[----:B------:R-:W-:Y:S02]  /*1db0*/  LEA R4, R14, UR4, 0x4 ;  /* 0x000000040e047c11 */ /* 0x000fe4000f8e20ff */
[----:B------:R-:W1:Y:S02]  /*1dc0*/  SYNCS.PHASECHK.TRANS64.TRYWAIT P0, [R2+URZ+0xf0], R3 ;  /* 0x0000f003020075a7 */ /* 0x000e6400080011ff */
[----:B-1----:R-:W-:Y:S05]  /*1dd0*/  @!P0 BRA `(.L_x_33) ;  /* 0x0000004800bc8947 */ /* 0x002fea0003800000 */
.L_x_108:
[----:B------:R-:W2:Y:S01]  /*1de0*/  LDS.128 R4, [R4+0x180] ;  /* 0x0001800004047984 */ /* 0x000ea20000000c00 */
[----:B---3--:R-:W-:Y:S01]  /*1df0*/  ISETP.GE.AND P0, PT, R40, 0x1, PT ;  /* 0x000000012800780c */ /* 0x008fe20003f06270 */
[----:B-1----:R-:W-:Y:S01]  /*1e00*/  VIADD R2, R2, 0x100 ;  /* 0x0000010002027836 */ /* 0x002fe20000000000 */
[----:B------:R-:W-:Y:S01]  /*1e10*/  @!PT LDS RZ, [RZ] ;  /* 0x00000000fffff984 */ /* 0x000fe20000000800 */
[----:B------:R-:W-:Y:S01]  /*1e20*/  @!PT LDS RZ, [RZ] ;  /* 0x00000000fffff984 */ /* 0x000fe20000000800 */
[----:B------:R-:W-:Y:S01]  /*1e30*/  @!PT LDS RZ, [RZ] ;  /* 0x00000000fffff984 */ /* 0x000fe20000000800 */
[----:B------:R-:W-:Y:S01]  /*1e40*/  @!PT LDS RZ, [RZ] ;  /* 0x00000000fffff984 */ /* 0x000fe20000000800 */
[----:B------:R1:W-:Y:S06]  /*1e50*/  MEMBAR.ALL.CTA ;  /* 0x0000000000007992 */ /* 0x0003ec0000008000 */
[----:B-1----:R-:W1:Y:S01]  /*1e60*/  FENCE.VIEW.ASYNC.S ;  /* 0x00000000000073c6 */ /* 0x002e620000000000 */
[----:B------:R-:W-:-:S04]  /*1e70*/  PRMT R2, RZ, 0x654, R2 ;  /* 0x00000654ff027816 */ /* 0x000fc80000000002 */
[----:B-1----:R1:W-:Y:S01]  /*1e80*/  SYNCS.ARRIVE.TRANS64.RED.A1T0 RZ, [R2+URZ], RZ ;  /* 0x000000ff02ff79a7 */ /* 0x0023e200081004ff */
[----:B--2---:R-:W-:-:S13]  /*1e90*/  LOP3.LUT P2, RZ, R6, 0x1, RZ, 0xc0, !PT ;  /* 0x0000000106ff7812 */ /* 0x004fda000784c0ff */
[----:B------:R-:W-:Y:S01]  /*1ea0*/  @P2 SHF.R.U32.HI R3, RZ, 0x10, R5 ;  /* 0x00000010ff032819 */ /* 0x000fe20000011605 */
[----:B------:R-:W-:Y:S01]  /*1eb0*/  VOTEU.ANY UP0, P2 ;  /* 0x0000000000ff7886 */ /* 0x000fe20001000100 */
[----:B------:R-:W-:Y:S02]  /*1ec0*/  @P2 MOV R11, R4 ;  /* 0x00000004000b2202 */ /* 0x000fe40000000f00 */
[----:B------:R-:W-:Y:S02]  /*1ed0*/  @P2 R2UR.BROADCAST UR8, R3 ;  /* 0x00000000030822ca */ /* 0x000fe400008e0000 */
[----:B------:R-:W-:-:S11]  /*1ee0*/  @P2 LOP3.LUT R8, R5, 0xffff, RZ, 0xc0, !PT ;  /* 0x0000ffff05082812 */ /* 0x000fd600078ec0ff */
[----:B------:R-:W-:Y:S01]  /*1ef0*/  @UP0 UMOV UR36, UR8 ;  /* 0x0000000800240c82 */ /* 0x000fe20008000000 */
[----:B-1----:R-:W-:Y:S05]  /*1f00*/  @!P0 BRA `(.L_x_34) ;  /* 0x0000000000b88947 */ /* 0x002fea0003800000 */
[----:B------:R-:W4:Y:S01]  /*1f10*/  LDC.64 R4, c[0x0][0xb18] ;  /* 0x0002c600ff047b82 */ /* 0x000f220000000a00 */
[----:B------:R-:W-:-:S07]  /*1f20*/  ISETP.NE.AND P3, PT, R40, 0x1, PT ;  /* 0x000000012800780c */ /* 0x000fce0003f65270 */
[----:B------:R-:W1:Y:S08]  /*1f30*/  LDC.64 R6, c[0x0][0xb10] ;  /* 0x0002c400ff067b82 */ /* 0x000e700000000a00 */
[----:B------:R-:W2:Y:S08]  /*1f40*/  LDC R16, c[0x0][0xb20] ;  /* 0x0002c800ff107b82 */ /* 0x000eb00000000800 */
[----:B------:R-:W3:Y:S01]  /*1f50*/  LDC R18, c[0x0][0xb0c] ;  /* 0x0002c300ff127b82 */ /* 0x000ee20000000800 */
[----:B----4-:R-:W-:Y:S01]  /*1f60*/  IMAD.HI.U32 R17, R0, R5, RZ ;  /* 0x0000000500117227 */ /* 0x010fe200078e00ff */
[----:B------:R-:W-:-:S03]  /*1f70*/  ISETP.NE.AND P0, PT, R4, 0x1, PT ;  /* 0x000000010400780c */ /* 0x000fc60003f05270 */
[----:B------:R-:W-:-:S03]  /*1f80*/  IMAD.HI.U32 R5, R8, R5, RZ ;  /* 0x0000000508057227 */ /* 0x000fc600078e00ff */
[----:B------:R-:W4:Y:S01]  /*1f90*/  LDC.64 R2, c[0x0][0xb28] ;  /* 0x0002ca00ff027b82 */ /* 0x000f220000000a00 */
[----:B-1----:R-:W-:-:S04]  /*1fa0*/  IMAD.HI.U32 R20, R9, R6, RZ ;  /* 0x0000000609147227 */ /* 0x002fc800078e00ff */
[----:B------:R-:W-:Y:S01]  /*1fb0*/  IMAD.HI.U32 R22, R11, R6, RZ ;  /* 0x000000060b167227 */ /* 0x000fe200078e00ff */
[----:B------:R-:W-:Y:S02]  /*1fc0*/  SHF.R.U32.HI R20, RZ, R7, R20 ;  /* 0x00000007ff147219 */ /* 0x000fe40000011614 */
[-C--:B--2---:R-:W-:Y:S02]  /*1fd0*/  SHF.R.U32.HI R17, RZ, R16.reuse, R17 ;  /* 0x00000010ff117219 */ /* 0x084fe40000011611 */
[----:B------:R-:W-:Y:S02]  /*1fe0*/  SHF.R.U32.HI R5, RZ, R16, R5 ;  /* 0x00000010ff057219 */ /* 0x000fe40000011605 */
[----:B------:R-:W-:Y:S02]  /*1ff0*/  SEL R17, R0, R17, !P0 ;  /* 0x0000001100117207 */ /* 0x000fe40004000000 */
[----:B------:R-:W-:Y:S02]  /*2000*/  SHF.R.U32.HI R22, RZ, R7, R22 ;  /* 0x00000007ff167219 */ /* 0x000fe40000011616 */
[----:B---3--:R-:W-:-:S02]  /*2010*/  ISETP.NE.AND P1, PT, R18, 0x1, PT ;  /* 0x000000011200780c */ /* 0x008fc40003f25270 */
[----:B------:R-:W-:Y:S02]  /*2020*/  SEL R5, R8, R5, !P0 ;  /* 0x0000000508057207 */ /* 0x000fe40004000000 */
[----:B------:R-:W-:Y:S02]  /*2030*/  SEL R19, R9, R20, !P1 ;  /* 0x0000001409137207 */ /* 0x000fe40004800000 */
[----:B------:R-:W-:Y:S01]  /*2040*/  SEL R7, R11, R22, !P1 ;  /* 0x000000160b077207 */ /* 0x000fe20004800000 */
[----:B----4-:R-:W-:-:S04]  /*2050*/  IMAD.HI.U32 R20, R17, R2, RZ ;  /* 0x0000000211147227 */ /* 0x010fc800078e00ff */
[----:B------:R-:W-:Y:S01]  /*2060*/  IMAD.HI.U32 R6, R19, R2, RZ ;  /* 0x0000000213067227 */ /* 0x000fe200078e00ff */
[----:B------:R-:W-:-:S04]  /*2070*/  @P3 SHF.R.U32.HI R17, RZ, R3, R20 ;  /* 0x00000003ff113219 */ /* 0x000fc80000011614 */
[----:B------:R-:W-:Y:S01]  /*2080*/  @P3 SHF.R.U32.HI R19, RZ, R3, R6 ;  /* 0x00000003ff133219 */ /* 0x000fe20000011606 */
[----:B------:R-:W-:-:S04]  /*2090*/  IMAD R17, R40, R17, RZ ;  /* 0x0000001128117224 */ /* 0x000fc800078e02ff */
[----:B------:R-:W-:Y:S01]  /*20a0*/  IMAD R6, R40, R19, RZ ;  /* 0x0000001328067224 */ /* 0x000fe200078e02ff */
[C---:B------:R-:W-:Y:S02]  /*20b0*/  ISETP.GE.AND P0, PT, R5.reuse, R17, PT ;  /* 0x000000110500720c */ /* 0x040fe40003f06270 */
[----:B------:R-:W-:Y:S02]  /*20c0*/  IADD3 R17, PT, PT, -R5, RZ, RZ ;  /* 0x000000ff05117210 */ /* 0x000fe40007ffe1ff */
[----:B------:R-:W-:Y:S01]  /*20d0*/  ISETP.GE.OR P0, PT, R7, R6, P0 ;  /* 0x000000060700720c */ /* 0x000fe20000706670 */
[----:B------:R-:W-:-:S04]  /*20e0*/  IMAD.HI.U32 R6, R5, R2, RZ ;  /* 0x0000000205067227 */ /* 0x000fc800078e00ff */
[----:B------:R-:W-:Y:S01]  /*20f0*/  IMAD R8, R4, R17, R8 ;  /* 0x0000001104087224 */ /* 0x000fe200078e0208 */
[----:B------:R-:W-:-:S04]  /*2100*/  SHF.R.U32.HI R6, RZ, R3, R6 ;  /* 0x00000003ff067219 */ /* 0x000fc80000011606 */
[----:B------:R-:W-:-:S03]  /*2110*/  SEL R6, R5, R6, !P3 ;  /* 0x0000000605067207 */ /* 0x000fc60005800000 */
[----:B------:R-:W-:-:S04]  /*2120*/  @!P0 IMAD.HI.U32 R16, R7, R2, RZ ;  /* 0x0000000207108227 */ /* 0x000fc800078e00ff */
[----:B------:R-:W-:Y:S01]  /*2130*/  IMAD.MOV R2, RZ, RZ, -R6 ;  /* 0x000000ffff027224 */ /* 0x000fe200078e0a06 */
[----:B------:R-:W-:-:S03]  /*2140*/  @!P0 SHF.R.U32.HI R16, RZ, R3, R16 ;  /* 0x00000003ff108219 */ /* 0x000fc60000011610 */
[----:B------:R-:W-:Y:S01]  /*2150*/  IMAD R2, R40, R2, R5 ;  /* 0x0000000228027224 */ /* 0x000fe200078e0205 */
[----:B------:R-:W-:-:S05]  /*2160*/  @!P0 SEL R3, R7, R16, !P3 ;  /* 0x0000001007038207 */ /* 0x000fca0005800000 */
[--C-:B------:R-:W-:Y:S02]  /*2170*/  @!P0 IMAD.IADD R6, R6, 0x1, -R3.reuse ;  /* 0x0000000106068824 */ /* 0x100fe400078e0a03 */
[----:B------:R-:W-:Y:S01]  /*2180*/  @!P0 IMAD R3, R2, R19, R3 ;  /* 0x0000001302038224 */ /* 0x000fe200078e0203 */
[----:B------:R-:W-:Y:S01]  /*2190*/  IADD3 R2, PT, PT, -R7, RZ, RZ ;  /* 0x000000ff07027210 */ /* 0x000fe20007ffe1ff */
[----:B------:R-:W-:Y:S02]  /*21a0*/  @!P0 IMAD R5, R40, R6, R7 ;  /* 0x0000000628058224 */ /* 0x000fe400078e0207 */
[----:B------:R-:W-:Y:S02]  /*21b0*/  @!P0 IMAD.MOV.U32 R7, RZ, RZ, R3 ;  /* 0x000000ffff078224 */ /* 0x000fe400078e0003 */
[----:B------:R-:W-:Y:S02]  /*21c0*/  IMAD R2, R18, R2, R11 ;  /* 0x0000000212027224 */ /* 0x000fe400078e020b */
[----:B------:R-:W-:-:S02]  /*21d0*/  IMAD R8, R5, R4, R8 ;  /* 0x0000000405087224 */ /* 0x000fc400078e0208 */
[----:B------:R-:W-:Y:S02]  /*21e0*/  IMAD R11, R7, R18, R2 ;  /* 0x00000012070b7224 */ /* 0x000fe400078e0202 */
.L_x_34:
[----:B------:R-:W1:Y:S02]  /*21f0*/  LDCU UR8, c[0x0][0xb30] ;  /* 0x00016600ff0877ac */ /* 0x000e640008000800 */
[----:B-1----:R-:W-:-:S09]  /*2200*/  UISETP.NE.AND UP0, UPT, UR8, 0x1, UPT ;  /* 0x000000010800788c */ /* 0x002fd2000bf05270 */
[----:B------:R-:W-:Y:S05]  /*2210*/  BRA.U UP0, `(.L_x_35) ;  /* 0x0000000100407547 */ /* 0x000fea000b800000 */
[----:B------:R-:W1:Y:S08]  /*2220*/  LDC.64 R4, c[0x0][0xb10] ;  /* 0x0002c400ff047b82 */ /* 0x000e700000000a00 */
[----:B------:R-:W2:Y:S08]  /*2230*/  LDC.64 R2, c[0x0][0xb18] ;  /* 0x0002c600ff027b82 */ /* 0x000eb00000000a00 */
[----:B------:R-:W3:Y:S08]  /*2240*/  LDC R6, c[0x0][0xb20] ;  /* 0x0002c800ff067b82 */ /* 0x000ef00000000800 */
[----:B------:R-:W4:Y:S01]  /*2250*/  LDC R16, c[0x0][0xb0c] ;  /* 0x0002c300ff107b82 */ /* 0x000f220000000800 */
[----:B-1----:R-:W-:-:S05]  /*2260*/  IMAD.HI.U32 R4, R11, R4, RZ ;  /* 0x000000040b047227 */ /* 0x002fca00078e00ff */
[----:B------:R-:W-:Y:S01]  /*2270*/  SHF.R.U32.HI R4, RZ, R5, R4 ;  /* 0x00000005ff047219 */ /* 0x000fe20000011604 */
[----:B--2---:R-:W-:Y:S01]  /*2280*/  IMAD.HI.U32 R3, R8, R3, RZ ;  /* 0x0000000308037227 */ /* 0x004fe200078e00ff */
[----:B------:R-:W-:-:S04]  /*2290*/  ISETP.NE.AND P0, PT, R2, 0x1, PT ;  /* 0x000000010200780c */ /* 0x000fc80003f05270 */
[----:B---3--:R-:W-:-:S04]  /*22a0*/  SHF.R.U32.HI R3, RZ, R6, R3 ;  /* 0x00000006ff037219 */ /* 0x008fc80000011603 */
[----:B------:R-:W-:Y:S02]  /*22b0*/  SEL R3, R8, R3, !P0 ;  /* 0x0000000308037207 */ /* 0x000fe40004000000 */
[----:B----4-:R-:W-:-:S04]  /*22c0*/  ISETP.NE.AND P1, PT, R16, 0x1, PT ;  /* 0x000000011000780c */ /* 0x010fc80003f25270 */
[----:B------:R-:W-:-:S05]  /*22d0*/  SEL R4, R11, R4, !P1 ;  /* 0x000000040b047207 */ /* 0x000fca0004800000 */
[----:B------:R-:W-:Y:S02]  /*22e0*/  IMAD.IADD R5, R3, 0x1, -R4 ;  /* 0x0000000103057824 */ /* 0x000fe400078e0a04 */
[----:B------:R-:W-:Y:S02]  /*22f0*/  IMAD.IADD R3, R4, 0x1, -R3 ;  /* 0x0000000104037824 */ /* 0x000fe400078e0a03 */
[----:B------:R-:W-:Y:S02]  /*2300*/  IMAD R11, R5, R16, R11 ;  /* 0x00000010050b7224 */ /* 0x000fe400078e020b */
[----:B------:R-:W-:-:S07]  /*2310*/  IMAD R8, R3, R2, R8 ;  /* 0x0000000203087224 */ /* 0x000fce00078e0208 */
.L_x_35:
[----:B------:R-:W-:Y:S01]  /*2320*/  VIADD R14, R14, 0x1 ;  /* 0x000000010e0e7836 */ /* 0x000fe20000000000 */
[----:B------:R-:W-:Y:S01]  /*2330*/  PLOP3.LUT P1, PT, PT, PT, PT, 0x80, 0x8 ;  /* 0x000000000008781c */ /* 0x000fe20003f2f070 */
[----:B------:R-:W-:Y:S02]  /*2340*/  IMAD.IADD R97, R11, 0x1, R90 ;  /* 0x000000010b617824 */ /* 0x000fe400078e025a */
[----:B------:R-:W-:Y:S01]  /*2350*/  IMAD.IADD R91, R8, 0x1, R79 ;  /* 0x00000001085b7824 */ /* 0x000fe200078e024f */
[----:B------:R-:W-:-:S04]  /*2360*/  ISETP.NE.AND P0, PT, R14, 0x2, PT ;  /* 0x000000020e00780c */ /* 0x000fc80003f05270 */
[----:B------:R-:W-:Y:S02]  /*2370*/  SEL R2, RZ, 0x1, P0 ;  /* 0x00000001ff027807 */ /* 0x000fe40000000000 */
[----:B------:R-:W-:Y:S02]  /*2380*/  SEL R14, R14, RZ, P0 ;  /* 0x000000ff0e0e7207 */ /* 0x000fe40000000000 */
[----:B------:R-:W-:Y:S01]  /*2390*/  LOP3.LUT R13, R13, R2, RZ, 0x3c, !PT ;  /* 0x000000020d0d7212 */ /* 0x000fe200078e3cff */
[----:B------:R-:W-:Y:S06]  /*23a0*/  @P2 BRA `(.L_x_36) ;  /* 0xfffffff000a02947 */ /* 0x000fec000383ffff */
[----:B------:R-:W-:Y:S01]  /*23b0*/  UIADD3 UR4, UPT, UPT, UR4, 0x68, URZ ;  /* 0x0000006804047890 */ /* 0x000fe2000fffe0ff */
[----:B------:R-:W-:-:S03]  /*23c0*/  SHF.L.U32 R3, R15, 0x1f, RZ ;  /* 0x0000001f0f037819 */ /* 0x000fc600000006ff */
[----:B------:R-:W-:-:S09]  /*23d0*/  ULEA UR5, UR6, UR4, 0x3 ;  /* 0x0000000406057291 */ /* 0x000fd2000f8e18ff */
[----:B------:R-:W1:Y:S02]  /*23e0*/  SYNCS.PHASECHK.TRANS64.TRYWAIT P0, [UR5], R3 ;  /* 0x00000003ff0075a7 */ /* 0x000e640008001105 */
[----:B-1----:R-:W-:Y:S05]  /*23f0*/  @!P0 BRA `(.L_x_37) ;  /* 0x0000004400488947 */ /* 0x002fea0003800000 */
.L_x_110:
[----:B------:R-:W-:-:S04]  /*2400*/  UIADD3 UR6, UPT, UPT, UR6, 0x1, URZ ;  /* 0x0000000106067890 */ /* 0x000fc8000fffe0ff */
[----:B------:R-:W-:-:S04]  /*2410*/  UISETP.NE.AND UP0, UPT, UR6, 0xd, UPT ;  /* 0x0000000d0600788c */ /* 0x000fc8000bf05270 */
[----:B------:R-:W-:Y:S02]  /*2420*/  USEL UR7, URZ, 0x1, UP0 ;  /* 0x00000001ff077887 */ /* 0x000fe40008000000 */
[----:B------:R-:W-:-:S04]  /*2430*/  USEL UR6, UR6, URZ, UP0 ;  /* 0x000000ff06067287 */ /* 0x000fc80008000000 */
[----:B------:R-:W-:Y:S01]  /*2440*/  ULEA UR5, UR6, UR4, 0x3 ;  /* 0x0000000406057291 */ /* 0x000fe2000f8e18ff */
[----:B------:R-:W-:-:S04]  /*2450*/  LOP3.LUT R2, R15, UR7, RZ, 0x3c, !PT ;  /* 0x000000070f027c12 */ /* 0x000fc8000f8e3cff */
[----:B-1----:R-:W-:-:S04]  /*2460*/  SHF.L.U32 R3, R2, 0x1f, RZ ;  /* 0x0000001f02037819 */ /* 0x002fc800000006ff */
[----:B------:R-:W1:Y:S02]  /*2470*/  SYNCS.PHASECHK.TRANS64.TRYWAIT P0, [UR5], R3 ;  /* 0x00000003ff0075a7 */ /* 0x000e640008001105 */
[----:B-1----:R-:W-:Y:S05]  /*2480*/  @!P0 BRA `(.L_x_38) ;  /* 0x00000044003c8947 */ /* 0x002fea0003800000 */
.L_x_112:
        /* <DEDUP_REMOVED lines=9> */
.L_x_114:
        /* <DEDUP_REMOVED lines=9> */
.L_x_116:
        /* <DEDUP_REMOVED lines=9> */
.L_x_118:
        /* <DEDUP_REMOVED lines=9> */
.L_x_120:
        /* <DEDUP_REMOVED lines=9> */
.L_x_122:
        /* <DEDUP_REMOVED lines=9> */
.L_x_124:
        /* <DEDUP_REMOVED lines=9> */
.L_x_126:
        /* <DEDUP_REMOVED lines=9> */
.L_x_128:
        /* <DEDUP_REMOVED lines=9> */
.L_x_130:
        /* <DEDUP_REMOVED lines=9> */
.L_x_132:
[----:B------:R-:W-:-:S04]  /*2a30*/  UIADD3 UR6, UPT, UPT, UR6, 0x1, URZ ;  /* 0x0000000106067890 */ /* 0x000fc8000fffe0ff */
[----:B------:R-:W-:-:S04]  /*2a40*/  UISETP.NE.AND UP0, UPT, UR6, 0xd, UPT ;  /* 0x0000000d0600788c */ /* 0x000fc8000bf05270 */
[----:B------:R-:W-:Y:S02]  /*2a50*/  USEL UR5, URZ, 0x1, UP0 ;  /* 0x00000001ff057887 */ /* 0x000fe40008000000 */
[----:B------:R-:W-:-:S04]  /*2a60*/  USEL UR6, UR6, URZ, UP0 ;  /* 0x000000ff06067287 */ /* 0x000fc80008000000 */
[----:B------:R-:W-:Y:S01]  /*2a70*/  ULEA UR6, UR6, UR4, 0x3 ;  /* 0x0000000406067291 */ /* 0x000fe2000f8e18ff */
[----:B-1----:R-:W-:-:S04]  /*2a80*/  LOP3.LUT R3, R2, UR5, RZ, 0x3c, !PT ;  /* 0x0000000502037c12 */ /* 0x002fc8000f8e3cff */
[----:B------:R-:W-:Y:S01]  /*2a90*/  SHF.L.U32 R3, R3, 0x1f, RZ ;  /* 0x0000001f03037819 */ /* 0x000fe200000006ff */
[----:B----4-:R-:W-:-:S07]  /*2aa0*/  IMAD.U32 R0, RZ, RZ, UR6 ;  /* 0x00000006ff007e24 */ /* 0x010fce000f8e00ff */
.L_x_49:
[----:B-1----:R1:W2:Y:S02]  /*2ab0*/  SYNCS.PHASECHK.TRANS64.TRYWAIT P0, [R0+URZ], R3 ;  /* 0x00000003000075a7 */ /* 0x0022a400080011ff */
[----:B--2---:R-:W-:Y:S05]  /*2ac0*/  @!P0 NANOSLEEP.SYNCS 0x989680 ;  /* 0x009896800000895d */ /* 0x004fea0003900000 */
[----:B------:R-:W2:Y:S02]  /*2ad0*/  @!P0 SYNCS.PHASECHK.TRANS64 P0, [R0+URZ], R3 ;  /* 0x00000003000085a7 */ /* 0x000ea400080010ff */
[----:B--2---:R-:W-:Y:S05]  /*2ae0*/  @P0 EXIT ;  /* 0x000000000000094d */ /* 0x004fea0003800000 */
[----:B------:R-:W-:Y:S05]  /*2af0*/  BRA `(.L_x_49) ;  /* 0xfffffffc00ec7947 */ /* 0x000fea000383ffff */
.L_x_18:
[----:B------:R-:W-:-:S04]  /*2b00*/  UISETP.NE.AND UP1, UPT, UR37, URZ, UPT ;  /* 0x000000ff2500728c */ /* 0x000fc8000bf25270 */
[----:B------:R-:W-:-:S09]  /*2b10*/  UISETP.NE.OR UP1, UPT, UR8, 0x1, UP1 ;  /* 0x000000010800788c */ /* 0x000fd20008f25670 */
[----:B------:R-:W-:Y:S05]  /*2b20*/  BRA.U UP1, `(.L_x_50) ;  /* 0x0000000501487547 */ /* 0x000fea000b800000 */
[----:B------:R-:W-:Y:S01]  /*2b30*/  ISETP.NE.AND P2, PT, R2, RZ, PT ;  /* 0x000000ff0200720c */ /* 0x000fe20003f45270 */
[----:B------:R-:W-:Y:S01]  /*2b40*/  IMAD.MOV.U32 R12, RZ, RZ, 0x1 ;  /* 0x00000001ff0c7424 */ /* 0x000fe200078e00ff */
[----:B------:R-:W-:Y:S02]  /*2b50*/  CS2R R10, SRZ ;  /* 0x00000000000a7805 */ /* 0x000fe4000001ff00 */
[----:B------:R-:W-:Y:S01]  /*2b60*/  CS2R R8, SRZ ;  /* 0x0000000000087805 */ /* 0x000fe2000001ff00 */
[----:B------:R-:W-:Y:S01]  /*2b70*/  UMOV UR4, 0x400 ;  /* 0x0000040000047882 */ /* 0x000fe20000000000 */
[----:B------:R-:W-:Y:S01]  /*2b80*/  UMOV UR6, URZ ;  /* 0x000000ff00067c82 */ /* 0x000fe20008000000 */
[----:B------:R-:W-:-:S12]  /*2b90*/  ULEA UR37, UR37, UR4, 0x18 ;  /* 0x0000000425257291 */ /* 0x000fd8000f8ec0ff */
.L_x_54:
[----:B------:R-:W-:Y:S02]  /*2ba0*/  LEA R0, R8, UR37, 0x3 ;  /* 0x0000002508007c11 */ /* 0x000fe4000f8e18ff */
[----:B------:R-:W-:-:S03]  /*2bb0*/  SHF.L.U32 R5, R9, 0x1f, RZ ;  /* 0x0000001f09057819 */ /* 0x000fc600000006ff */
[----:B------:R-:W-:Y:S01]  /*2bc0*/  VIADD R4, R0, 0x160 ;  /* 0x0000016000047836 */ /* 0x000fe20000000000 */
[----:B------:R-:W1:Y:S02]  /*2bd0*/  SYNCS.PHASECHK.TRANS64.TRYWAIT P0, [R0+URZ+0x150], R5 ;  /* 0x00015005000075a7 */ /* 0x000e6400080011ff */
[----:B-1----:R-:W-:Y:S05]  /*2be0*/  @!P0 BRA `(.L_x_51) ;  /* 0x00000040006c8947 */ /* 0x002fea0003800000 */
.L_x_133:
[----:B------:R-:W-:Y:S01]  /*2bf0*/  ULEA UR5, UR6, UR37, 0x3 ;  /* 0x0000002506057291 */ /* 0x000fe2000f8e18ff */
[----:B------:R-:W-:Y:S02]  /*2c00*/  PRMT R4, RZ, 0x654, R4 ;  /* 0x00000654ff047816 */ /* 0x000fe40000000004 */
[----:B-1----:R-:W-:Y:S01]  /*2c10*/  SHF.L.U32 R5, R12, 0x1f, RZ ;  /* 0x0000001f0c057819 */ /* 0x002fe200000006ff */
[----:B------:R-:W-:Y:S01]  /*2c20*/  UIADD3 UR4, UPT, UPT, UR5, 0xf0, URZ ;  /* 0x000000f005047890 */ /* 0x000fe2000fffe0ff */
[----:B------:R1:W-:Y:S05]  /*2c30*/  SYNCS.ARRIVE.TRANS64.RED.A1T0 RZ, [R4+URZ], RZ ;  /* 0x000000ff04ff79a7 */ /* 0x0003ea00081004ff */
[----:B------:R-:W-:Y:S01]  /*2c40*/  IMAD.U32 R7, RZ, RZ, UR4 ;  /* 0x00000004ff077e24 */ /* 0x000fe2000f8e00ff */
[----:B------:R-:W2:Y:S04]  /*2c50*/  SYNCS.PHASECHK.TRANS64.TRYWAIT P0, [UR5+0x100], R5 ;  /* 0x00010005ff0075a7 */ /* 0x000ea80008001105 */
[----:B------:R-:W-:Y:S01]  /*2c60*/  PRMT R6, R2, 0x654, R7 ;  /* 0x0000065402067816 */ /* 0x000fe20000000007 */
[----:B-1----:R-:W-:Y:S01]  /*2c70*/  @!P2 IMAD.MOV.U32 R4, RZ, RZ, 0x10 ;  /* 0x00000010ff04a424 */ /* 0x002fe200078e00ff */
[----:B--2---:R-:W-:Y:S06]  /*2c80*/  @!P0 BRA `(.L_x_52) ;  /* 0x0000004000588947 */ /* 0x004fec0003800000 */
.L_x_135:
[----:B------:R-:W-:Y:S01]  /*2c90*/  ULEA UR4, UR6, UR37, 0x4 ;  /* 0x0000002506047291 */ /* 0x000fe2000f8e20ff */
[----:B------:R-:W-:Y:S01]  /*2ca0*/  SEL R3, R6, R3, !P2 ;  /* 0x0000000306037207 */ /* 0x000fe20005000000 */
[----:B------:R-:W-:Y:S01]  /*2cb0*/  UIADD3 UR5, UPT, UPT, UR5, 0xf0, URZ ;  /* 0x000000f005057890 */ /* 0x000fe2000fffe0ff */
[----:B-1----:R-:W-:Y:S01]  /*2cc0*/  LEA R0, R11, UR37, 0x3 ;  /* 0x000000250b007c11 */ /* 0x002fe2000f8e18ff */
[----:B------:R-:W-:Y:S01]  /*2cd0*/  UIADD3 UR4, UPT, UPT, UR4, 0x180, URZ ;  /* 0x0000018004047890 */ /* 0x000fe2000fffe0ff */
[----:B------:R-:W-:Y:S01]  /*2ce0*/  SHF.L.U32 R5, R10, 0x1f, RZ ;  /* 0x0000001f0a057819 */ /* 0x000fe200000006ff */
[----:B------:R1:W-:Y:S01]  /*2cf0*/  @!P2 SYNCS.ARRIVE.TRANS64.RED RZ, [R3+URZ], R4 ;  /* 0x0000000403ffa9a7 */ /* 0x0003e200080004ff */
[----:B------:R-:W-:Y:S01]  /*2d00*/  UIADD3 UR6, UPT, UPT, UR6, 0x1, URZ ;  /* 0x0000000106067890 */ /* 0x000fe2000fffe0ff */
[----:B------:R-:W-:-:S03]  /*2d10*/  VIADD R8, R8, 0x1 ;  /* 0x0000000108087836 */ /* 0x000fc60000000000 */
[----:B------:R-:W-:Y:S02]  /*2d20*/  UISETP.NE.AND UP0, UPT, UR6, 0x2, UPT ;  /* 0x000000020600788c */ /* 0x000fe4000bf05270 */
[----:B------:R-:W-:Y:S06]  /*2d30*/  UGETNEXTWORKID.BROADCAST [UR4], [UR5] ;  /* 0x00000000040073ca */ /* 0x000fec0008000100 */
[----:B------:R-:W-:Y:S01]  /*2d40*/  USEL UR4, URZ, 0x1, UP0 ;  /* 0x00000001ff047887 */ /* 0x000fe20008000000 */
[----:B------:R-:W-:Y:S01]  /*2d50*/  ISETP.NE.AND P0, PT, R8, 0x2, PT ;  /* 0x000000020800780c */ /* 0x000fe20003f05270 */
[----:B------:R-:W-:Y:S01]  /*2d60*/  USEL UR6, UR6, URZ, UP0 ;  /* 0x000000ff06067287 */ /* 0x000fe20008000000 */
[----:B------:R-:W2:Y:S03]  /*2d70*/  SYNCS.PHASECHK.TRANS64.TRYWAIT P1, [R0+URZ+0xf0], R5 ;  /* 0x0000f005000075a7 */ /* 0x000ea600080211ff */
[----:B------:R-:W-:Y:S01]  /*2d80*/  LOP3.LUT R12, R12, UR4, RZ, 0x3c, !PT ;  /* 0x000000040c0c7c12 */ /* 0x000fe2000f8e3cff */
[----:B-12---:R-:W-:Y:S07]  /*2d90*/  @!P1 BRA `(.L_x_53) ;  /* 0x00000040002c9947 */ /* 0x006fee0003800000 */
.L_x_136:
[C---:B------:R-:W-:Y:S01]  /*2da0*/  LEA R4, R11.reuse, UR37, 0x4 ;  /* 0x000000250b047c11 */ /* 0x040fe2000f8e20ff */
[----:B-1----:R-:W-:Y:S01]  /*2db0*/  VIADD R0, R0, 0x100 ;  /* 0x0000010000007836 */ /* 0x002fe20000000000 */
[----:B------:R-:W-:Y:S01]  /*2dc0*/  SEL R8, R8, RZ, P0 ;  /* 0x000000ff08087207 */ /* 0x000fe20000000000 */
[----:B------:R-:W-:-:S03]  /*2dd0*/  VIADD R11, R11, 0x1 ;  /* 0x000000010b0b7836 */ /* 0x000fc60000000000 */
[----:B------:R-:W1:Y:S01]  /*2de0*/  LDS.128 R4, [R4+0x180] ;  /* 0x0001800004047984 */ /* 0x000e620000000c00 */
[----:B------:R-:W-:Y:S02]  /*2df0*/  PRMT R0, RZ, 0x654, R0 ;  /* 0x00000654ff007816 */ /* 0x000fe40000000000 */
[C---:B------:R-:W-:Y:S01]  /*2e00*/  ISETP.NE.AND P1, PT, R11.reuse, 0x2, PT ;  /* 0x000000020b00780c */ /* 0x040fe20003f25270 */
[----:B------:R-:W-:Y:S01]  /*2e10*/  @!PT LDS RZ, [RZ] ;  /* 0x00000000fffff984 */ /* 0x000fe20000000800 */
[----:B------:R-:W-:Y:S01]  /*2e20*/  @!PT LDS RZ, [RZ] ;  /* 0x00000000fffff984 */ /* 0x000fe20000000800 */
[----:B------:R-:W-:Y:S01]  /*2e30*/  @!PT LDS RZ, [RZ] ;  /* 0x00000000fffff984 */ /* 0x000fe20000000800 */
[----:B------:R-:W-:Y:S01]  /*2e40*/  @!PT LDS RZ, [RZ] ;  /* 0x00000000fffff984 */ /* 0x000fe20000000800 */
[----:B------:R2:W-:Y:S06]  /*2e50*/  MEMBAR.ALL.CTA ;  /* 0x0000000000007992 */ /* 0x0005ec0000008000 */
[----:B--2---:R-:W2:Y:S01]  /*2e60*/  FENCE.VIEW.ASYNC.S ;  /* 0x00000000000073c6 */ /* 0x004ea20000000000 */
[----:B------:R-:W-:Y:S01]  /*2e70*/  SEL R11, R11, RZ, P1 ;  /* 0x000000ff0b0b7207 */ /* 0x000fe20000800000 */
[----:B--2---:R2:W-:Y:S01]  /*2e80*/  SYNCS.ARRIVE.TRANS64.RED.A1T0 RZ, [R0+URZ], RZ ;  /* 0x000000ff00ff79a7 */ /* 0x0045e200081004ff */
[----:B-1----:R-:W-:-:S02]  /*2e90*/  LOP3.LUT P3, RZ, R6, 0x1, RZ, 0xc0, !PT ;  /* 0x0000000106ff7812 */ /* 0x002fc4000786c0ff */
[----:B------:R-:W-:-:S04]  /*2ea0*/  SEL R5, RZ, 0x1, P1 ;  /* 0x00000001ff057807 */ /* 0x000fc80000800000 */
[----:B------:R-:W-:Y:S02]  /*2eb0*/  LOP3.LUT R10, R10, R5, RZ, 0x3c, !PT ;  /* 0x000000050a0a7212 */ /* 0x000fe400078e3cff */
[----:B--2---:R-:W-:-:S04]  /*2ec0*/  SEL R0, RZ, 0x1, P0 ;  /* 0x00000001ff007807 */ /* 0x004fc80000000000 */
[----:B------:R-:W-:Y:S01]  /*2ed0*/  LOP3.LUT R9, R9, R0, RZ, 0x3c, !PT ;  /* 0x0000000009097212 */ /* 0x000fe200078e3cff */
[----:B------:R-:W-:Y:S06]  /*2ee0*/  @P3 BRA `(.L_x_54) ;  /* 0xfffffffc002c3947 */ /* 0x000fec000383ffff */
[----:B------:R-:W-:Y:S01]  /*2ef0*/  ULEA UR5, UR6, UR37, 0x3 ;  /* 0x0000002506057291 */ /* 0x000fe2000f8e18ff */
[----:B------:R-:W-:-:S08]  /*2f00*/  SHF.L.U32 R3, R12, 0x1f, RZ ;  /* 0x0000001f0c037819 */ /* 0x000fd000000006ff */
[----:B------:R-:W1:Y:S02]  /*2f10*/  SYNCS.PHASECHK.TRANS64 P0, [UR5+0x100], R3 ;  /* 0x00010003ff0075a7 */ /* 0x000e640008001005 */
[----:B-1----:R-:W-:Y:S05]  /*2f20*/  @P0 BRA `(.L_x_55) ;  /* 0x0000000000080947 */ /* 0x002fea0003800000 */
[----:B------:R-:W1:Y:S02]  /*2f30*/  SYNCS.PHASECHK.TRANS64.TRYWAIT P0, [UR5+0x100], R3 ;  /* 0x00010003ff0075a7 */ /* 0x000e640008001105 */
[----:B-1----:R-:W-:Y:S05]  /*2f40*/  @!P0 BRA `(.L_x_56) ;  /* 0x0000003c00d48947 */ /* 0x002fea0003800000 */
.L_x_55:
[----:B------:R-:W-:-:S04]  /*2f50*/  UIADD3 UR4, UPT, UPT, UR6, 0x1, URZ ;  /* 0x0000000106047890 */ /* 0x000fc8000fffe0ff */
[----:B------:R-:W-:-:S04]  /*2f60*/  UISETP.NE.AND UP0, UPT, UR4, 0x2, UPT ;  /* 0x000000020400788c */ /* 0x000fc8000bf05270 */
[----:B------:R-:W-:Y:S02]  /*2f70*/  USEL UR7, URZ, 0x1, UP0 ;  /* 0x00000001ff077887 */ /* 0x000fe40008000000 */
[----:B------:R-:W-:-:S04]  /*2f80*/  USEL UR4, UR4, URZ, UP0 ;  /* 0x000000ff04047287 */ /* 0x000fc80008000000 */
[----:B------:R-:W-:Y:S01]  /*2f90*/  ULEA UR4, UR4, UR37, 0x3 ;  /* 0x0000002504047291 */ /* 0x000fe2000f8e18ff */
[----:B-1----:R-:W-:-:S04]  /*2fa0*/  LOP3.LUT R3, R12, UR7, RZ, 0x3c, !PT ;  /* 0x000000070c037c12 */ /* 0x002fc8000f8e3cff */
[----:B------:R-:W-:-:S04]  /*2fb0*/  SHF.L.U32 R0, R3, 0x1f, RZ ;  /* 0x0000001f03007819 */ /* 0x000fc800000006ff */
[----:B------:R-:W1:Y:S02]  /*2fc0*/  SYNCS.PHASECHK.TRANS64 P0, [UR4+0x100], R0 ;  /* 0x00010000ff0075a7 */ /* 0x000e640008001004 */
[----:B-1----:R-:W-:Y:S05]  /*2fd0*/  @P0 EXIT ;  /* 0x000000000000094d */ /* 0x002fea0003800000 */
[----:B------:R-:W-:Y:S02]  /*2fe0*/  SHF.L.U32 R3, R3, 0x1f, RZ ;  /* 0x0000001f03037819 */ /* 0x000fe400000006ff */
[----:B------:R-:W-:-:S07]  /*2ff0*/  MOV R0, UR4 ;  /* 0x0000000400007c02 */ /* 0x000fce0008000f00 */
.L_x_57:
[----:B-1----:R1:W2:Y:S02]  /*3000*/  SYNCS.PHASECHK.TRANS64.TRYWAIT P0, [R0+URZ+0x100], R3 ;  /* 0x00010003000075a7 */ /* 0x0022a400080011ff */
[----:B--2---:R-:W-:Y:S05]  /*3010*/  @!P0 NANOSLEEP.SYNCS 0x989680 ;  /* 0x009896800000895d */ /* 0x004fea0003900000 */
[----:B------:R-:W2:Y:S02]  /*3020*/  @!P0 SYNCS.PHASECHK.TRANS64 P0, [R0+URZ+0x100], R3 ;  /* 0x00010003000085a7 */ /* 0x000ea400080010ff */
[----:B--2---:R-:W-:Y:S05]  /*3030*/  @P0 EXIT ;  /* 0x000000000000094d */ /* 0x004fea0003800000 */
[----:B------:R-:W-:Y:S05]  /*3040*/  BRA `(.L_x_57) ;  /* 0xfffffffc00ec7947 */ /* 0x000fea000383ffff */
.L_x_50:
[----:B------:R-:W-:-:S09]  /*3050*/  UISETP.NE.AND UP1, UPT, UR8, URZ, UPT ;  /* 0x000000ff0800728c */ /* 0x000fd2000bf25270 */
[----:B------:R-:W-:Y:S05]  /*3060*/  BRA.U UP1, `(.L_x_58) ;  /* 0x0000000d01cc7547 */ /* 0x000fea000b800000 */
[----:B------:R-:W-:Y:S01]  /*3070*/  UMOV UR4, 0x40 ;  /* 0x0000004000047882 */ /* 0x000fe20000000000 */
[----:B------:R-:W-:Y:S01]  /*3080*/  NOP ;  /* 0x0000000000007918 */ /* 0x000fe20000000000 */
[----:B------:R-:W-:Y:S01]  /*3090*/  ULEA UR4, UR37, UR4, 0x18 ;  /* 0x0000000425047291 */ /* 0x000fe2000f8ec0ff */
[----:B------:R-:W-:Y:S02]  /*30a0*/  UMOV UR5, 0x400 ;  /* 0x0000040000057882 */ /* 0x000fe40000000000 */
[----:B------:R-:W-:-:S06]  /*30b0*/  ULEA UR37, UR37, UR5, 0x18 ;  /* 0x0000000525257291 */ /* 0x000fcc000f8ec0ff */
[----:B------:R-:W1:Y:S02]  /*30c0*/  LDS.U8 R0, [UR4+0x1c] ;  /* 0x00001c04ff007984 */ /* 0x000e640008000000 */
[----:B-1----:R-:W-:-:S13]  /*30d0*/  ISETP.NE.AND P0, PT, R0, RZ, PT ;  /* 0x000000ff0000720c */ /* 0x002fda0003f05270 */
[----:B------:R-:W-:Y:S05]  /*30e0*/  @P0 BRA `(.L_x_59) ;  /* 0x0000000000580947 */ /* 0x000fea0003800000 */
[----:B------:R-:W-:-:S13]  /*30f0*/  ELECT P0, URZ, PT ;  /* 0x0000000000ff782f */ /* 0x000fda0003800000 */
[----:B------:R-:W-:Y:S05]  /*3100*/  @!P0 BRA `(.L_x_60) ;  /* 0x0000000000608947 */ /* 0x000fea0003800000 */
[----:B------:R-:W-:Y:S01]  /*3110*/  UMOV UR5, 0x10 ;  /* 0x0000001000057882 */ /* 0x000fe20000000000 */
[----:B------:R-:W-:Y:S01]  /*3120*/  HFMA2 R0, -RZ, RZ, 0, 5.9604644775390625e-08 ;  /* 0x00000001ff007431 */ /* 0x000fe200000001ff */
[----:B------:R-:W-:-:S03]  /*3130*/  MOV R2, 0xffff ;  /* 0x0000ffff00027802 */ /* 0x000fc60000000f00 */
[----:B------:R-:W-:Y:S04]  /*3140*/  DEPBAR.LE SB1, 0x36 ;  /* 0x00009d800000791a */ /* 0x000fe80000000000 */
[----:B------:R-:W1:Y:S02]  /*3150*/  UTCATOMSWS.FIND_AND_SET.ALIGN UP0, UR5, UR5 ;  /* 0x00000005000575e3 */ /* 0x000e640008000800 */
[----:B-1----:R-:W-:Y:S01]  /*3160*/  MOV R3, UR5 ;  /* 0x0000000500037c02 */ /* 0x002fe20008000f00 */
[----:B------:R-:W-:Y:S06]  /*3170*/  BRA.U UP0, `(.L_x_61) ;  /* 0x0000000100187547 */ /* 0x000fec000b800000 */
.L_x_62:
[----:B------:R-:W-:Y:S05]  /*3180*/  NANOSLEEP 0x64 ;  /* 0x000000640000795d */ /* 0x000fea0003800000 */
[----:B------:R-:W-:-:S05]  /*3190*/  UMOV UR5, 0x10 ;  /* 0x0000001000057882 */ /* 0x000fca0000000000 */
[----:B------:R-:W-:Y:S04]  /*31a0*/  DEPBAR.LE SB1, 0x36 ;  /* 0x00009d800000791a */ /* 0x000fe80000000000 */
[----:B------:R-:W1:Y:S02]  /*31b0*/  UTCATOMSWS.FIND_AND_SET.ALIGN UP0, UR5, UR5 ;  /* 0x00000005000575e3 */ /* 0x000e640008000800 */
[----:B-1----:R-:W-:Y:S01]  /*31c0*/  MOV R3, UR5 ;  /* 0x0000000500037c02 */ /* 0x002fe20008000f00 */
[----:B------:R-:W-:Y:S05]  /*31d0*/  BRA.U !UP0, `(.L_x_62) ;  /* 0xfffffffd08e87547 */ /* 0x000fea000b83ffff */
.L_x_61:
[-C--:B------:R-:W-:Y:S02]  /*31e0*/  SHF.L.U32 R2, R2, R3.reuse, RZ ;  /* 0x0000000302027219 */ /* 0x080fe400000006ff */
[----:B------:R-:W-:Y:S01]  /*31f0*/  SHF.L.U32 R0, R0, R3, RZ ;  /* 0x0000000300007219 */ /* 0x000fe200000006ff */
[----:B------:R-:W-:Y:S02]  /*3200*/  IMAD.SHL.U32 R3, R3, 0x20, RZ ;  /* 0x0000002003037824 */ /* 0x000fe400078e00ff */
[----:B------:R1:W-:Y:S04]  /*3210*/  ATOMS.OR RZ, [UR4+0x14], R2 ;  /* 0x00001402ffff798c */ /* 0x0003e8000b000004 */
[----:B------:R1:W-:Y:S04]  /*3220*/  ATOMS.OR RZ, [UR4+0x18], R0 ;  /* 0x00001800ffff798c */ /* 0x0003e8000b000004 */
[----:B------:R1:W-:Y:S01]  /*3230*/  STS [UR37+0x1a0], R3 ;  /* 0x0001a003ff007988 */ /* 0x0003e20008000825 */
[----:B------:R-:W-:Y:S05]  /*3240*/  BRA `(.L_x_60) ;  /* 0x0000000000107947 */ /* 0x000fea0003800000 */
.L_x_59:
[----:B------:R-:W-:Y:S02]  /*3250*/  MOV R0, 0xffffffff ;  /* 0xffffffff00007802 */ /* 0x000fe40000000f00 */
[----:B------:R-:W-:-:S03]  /*3260*/  MOV R2, 0x3290 ;  /* 0x0000329000027802 */ /* 0x000fc60000000f00 */
[----:B------:R1:W-:Y:S04]  /*3270*/  STS [UR37+0x1a0], R0 ;  /* 0x0001a000ff007988 */ /* 0x0003e80008000825 */
[----:B-1-3-5:R-:W-:Y:S05]  /*3280*/  CALL.REL.NOINC `($__internal_1_$__cuda_sm10x_tcgen05_guardrail_trap_phase_invalid_during_alloc) ;  /* 0x0000004000507944 */ /* 0x02afea0003c00000 */
.L_x_60:
[----:B------:R-:W-:Y:S05]  /*3290*/  WARPSYNC.ALL ;  /* 0x0000000000007948 */ /* 0x000fea0003800000 */
[----:B------:R-:W2:Y:S01]  /*32a0*/  S2UR UR5, SR_CgaCtaId ;  /* 0x00000000000579c3 */ /* 0x000ea20000008800 */
[----:B------:R-:W-:Y:S01]  /*32b0*/  UMOV UR4, 0x400 ;  /* 0x0000040000047882 */ /* 0x000fe20000000000 */
[----:B------:R-:W-:-:S06]  /*32c0*/  NOP ;  /* 0x0000000000007918 */ /* 0x000fcc0000000000 */
[----:B------:R-:W-:Y:S06]  /*32d0*/  BAR.ARV 0x6, 0xa0 ;  /* 0x0182800000007b1d */ /* 0x000fec0000002000 */
[----:B------:R-:W4:Y:S01]  /*32e0*/  LDCU UR7, c[0x0][0x38c] ;  /* 0x00007180ff0777ac */ /* 0x000f220008000800 */
[----:B------:R-:W-:Y:S01]  /*32f0*/  IMAD.MOV.U32 R11, RZ, RZ, 0x1 ;  /* 0x00000001ff0b7424 */ /* 0x000fe200078e00ff */
[----:B------:R-:W-:Y:S01]  /*3300*/  CS2R R8, SRZ ;  /* 0x0000000000087805 */ /* 0x000fe2000001ff00 */
[----:B------:R-:W-:Y:S01]  /*3310*/  IMAD.MOV.U32 R10, RZ, RZ, RZ ;  /* 0x000000ffff0a7224 */ /* 0x000fe200078e00ff */
[----:B------:R-:W3:Y:S01]  /*3320*/  LDCU UR6, c[0x0][0x38c] ;  /* 0x00007180ff0677ac */ /* 0x000ee20008000800 */
[----:B------:R-:W-:Y:S01]  /*3330*/  UMOV UR15, URZ ;  /* 0x000000ff000f7c82 */ /* 0x000fe20008000000 */
[----:B------:R-:W-:Y:S01]  /*3340*/  UMOV UR14, URZ ;  /* 0x000000ff000e7c82 */ /* 0x000fe20008000000 */
[----:B--2---:R-:W-:Y:S01]  /*3350*/  ULEA UR5, UR5, UR4, 0x18 ;  /* 0x0000000405057291 */ /* 0x004fe2000f8ec0ff */
[----:B------:R-:W-:Y:S01]  /*3360*/  UMOV UR24, 0x0 ;  /* 0x0000000000187882 */ /* 0x000fe20000000000 */
[----:B------:R-:W-:-:S02]  /*3370*/  UMOV UR25, 0x4100490 ;  /* 0x0410049000197882 */ /* 0x000fc40000000000 */
[----:B------:R-:W-:Y:S02]  /*3380*/  UIADD3 UR10, UPT, UPT, UR5, 0x2400, URZ ;  /* 0x00002400050a7890 */ /* 0x000fe4000fffe0ff */
[----:B------:R-:W-:Y:S02]  /*3390*/  UIADD3 UR11, UPT, UPT, UR5, 0x1c400, URZ ;  /* 0x0001c400050b7890 */ /* 0x000fe4000fffe0ff */
[----:B----4-:R-:W-:Y:S01]  /*33a0*/  UIADD3 UR7, UPT, UPT, UR7, 0x7f, URZ ;  /* 0x0000007f07077890 */ /* 0x010fe2000fffe0ff */
[----:B-1----:R-:W1:Y:S01]  /*33b0*/  LDS R0, [UR5+0x1a0] ;  /* 0x0001a005ff007984 */ /* 0x002e620008000800 */
[----:B------:R-:W-:Y:S02]  /*33c0*/  USHF.R.U32.HI UR10, URZ, 0x4, UR10 ;  /* 0x00000004ff0a7899 */ /* 0x000fe4000801160a */
[----:B------:R-:W-:Y:S02]  /*33d0*/  USHF.R.S32.HI UR4, URZ, 0x1f, UR7 ;  /* 0x0000001fff047899 */ /* 0x000fe40008011407 */
[----:B------:R-:W-:-:S02]  /*33e0*/  USHF.R.U32.HI UR11, URZ, 0x4, UR11 ;  /* 0x00000004ff0b7899 */ /* 0x000fc4000801160b */
[----:B------:R-:W-:Y:S02]  /*33f0*/  ULEA.HI UR4, UR4, UR7, URZ, 0x7 ;  /* 0x0000000704047291 */ /* 0x000fe4000f8f38ff */
[----:B------:R-:W-:Y:S02]  /*3400*/  ULOP3.LUT UR10, UR10, 0x3fff, URZ, 0xc0, !UPT ;  /* 0x00003fff0a0a7892 */ /* 0x000fe4000f8ec0ff */
[----:B------:R-:W-:Y:S02]  /*3410*/  USHF.R.S32.HI UR4, URZ, 0x7, UR4 ;  /* 0x00000007ff047899 */ /* 0x000fe40008011404 */
[----:B------:R-:W-:Y:S02]  /*3420*/  ULOP3.LUT UR11, UR11, 0x3fff, URZ, 0xc0, !UPT ;  /* 0x00003fff0b0b7892 */ /* 0x000fe4000f8ec0ff */
[----:B------:R-:W-:Y:S01]  /*3430*/  UISETP.LT.AND UP0, UPT, UR4, 0x1, UPT ;  /* 0x000000010400788c */ /* 0x000fe2000bf01270 */
[----:B------:R-:W-:Y:S01]  /*3440*/  UMOV UR22, 0x0 ;  /* 0x0000000000167882 */ /* 0x000fe20000000000 */
[----:B------:R-:W-:-:S02]  /*3450*/  UMOV UR23, 0x4100490 ;  /* 0x0410049000177882 */ /* 0x000fc40000000000 */
[----:B------:R-:W-:Y:S02]  /*3460*/  USEL UR9, UR4, 0x1, !UP0 ;  /* 0x0000000104097887 */ /* 0x000fe4000c000000 */
[----:B------:R-:W-:Y:S02]  /*3470*/  ULOP3.LUT UR10, UR10, 0x10000, URZ, 0xfc, !UPT ;  /* 0x000100000a0a7892 */ /* 0x000fe4000f8efcff */
[----:B------:R-:W-:Y:S02]  /*3480*/  ULOP3.LUT UR11, UR11, 0x10000, URZ, 0xfc, !UPT ;  /* 0x000100000b0b7892 */ /* 0x000fe4000f8efcff */
[----:B------:R-:W-:Y:S02]  /*3490*/  UIADD3 UR9, UPT, UPT, -UR9, URZ, URZ ;  /* 0x000000ff09097290 */ /* 0x000fe4000fffe1ff */
[----:B---3--:R-:W-:Y:S01]  /*34a0*/  UISETP.GE.AND UP3, UPT, UR6, 0x1, UPT ;  /* 0x000000010600788c */ /* 0x008fe2000bf66270 */
[----:B------:R-:W-:Y:S01]  /*34b0*/  UMOV UR20, 0x0 ;  /* 0x0000000000147882 */ /* 0x000fe20000000000 */
[----:B------:R-:W-:Y:S01]  /*34c0*/  UMOV UR21, 0x4100490 ;  /* 0x0410049000157882 */ /* 0x000fe20000000000 */
[----:B------:R-:W-:Y:S01]  /*34d0*/  UMOV UR18, 0x0 ;  /* 0x0000000000127882 */ /* 0x000fe20000000000 */
[----:B------:R-:W-:Y:S01]  /*34e0*/  UMOV UR19, 0x4100490 ;  /* 0x0410049000137882 */ /* 0x000fe20000000000 */
[----:B-1----:R-:W-:-:S15]  /*34f0*/  R2UR UR16, R0 ;  /* 0x00000000001072ca */ /* 0x002fde00000e0000 */
.L_x_69:
[----:B------:R-:W-:Y:S02]  /*3500*/  LEA R0, R10, UR5, 0x3 ;  /* 0x000000050a007c11 */ /* 0x000fe4000f8e18ff */
[----:B------:R-:W-:Y:S02]  /*3510*/  SHF.L.U32 R5, R9, 0x1f, RZ ;  /* 0x0000001f09057819 */ /* 0x000fe400000006ff */
[----:B------:R-:W-:Y:S01]  /*3520*/  PLOP3.LUT P0, PT, PT, PT, UP3, 0x80, 0x8 ;  /* 0x000000000008781c */ /* 0x000fe20003f0f038 */
[----:B------:R-:W-:Y:S01]  /*3530*/  VIADD R3, R0, 0x100 ;  /* 0x0000010000037836 */ /* 0x000fe20000000000 */
[----:B-1----:R-:W1:Y:S02]  /*3540*/  SYNCS.PHASECHK.TRANS64.TRYWAIT P1, [R0+URZ+0xf0], R5 ;  /* 0x0000f005000075a7 */ /* 0x002e6400080211ff */
[----:B-1-3--:R-:W-:Y:S09]  /*3550*/  @!P1 BRA `(.L_x_63) ;  /* 0x0000003800689947 */ /* 0x00aff20003800000 */
.L_x_138:
[----:B------:R-:W-:Y:S01]  /*3560*/  LEA R4, R10, UR5, 0x4 ;  /* 0x000000050a047c11 */ /* 0x000fe2000f8e20ff */
[----:B------:R-:W-:Y:S01]  /*3570*/  @UP3 ULEA UR6, UR14, UR5, 0x3 ;  /* 0x000000050e063291 */ /* 0x000fe2000f8e18ff */
[----:B------:R-:W-:Y:S01]  /*3580*/  PLOP3.LUT P2, PT, PT, PT, PT, 0x80, 0x8 ;  /* 0x000000000008781c */ /* 0x000fe20003f4f070 */
[----:B------:R-:W-:Y:S01]  /*3590*/  ULEA UR7, UR15, UR5, 0x3 ;  /* 0x000000050f077291 */ /* 0x000fe2000f8e18ff */
[----:B------:R-:W-:Y:S02]  /*35a0*/  PRMT R3, RZ, 0x654, R3 ;  /* 0x00000654ff037816 */ /* 0x000fe40000000003 */
[----:B-1----:R-:W1:Y:S01]  /*35b0*/  LDS.128 R4, [R4+0x180] ;  /* 0x0001800004047984 */ /* 0x002e620000000c00 */
[----:B------:R-:W-:Y:S02]  /*35c0*/  @P0 SHF.L.U32 R2, R8, 0x1f, RZ ;  /* 0x0000001f08020819 */ /* 0x000fe400000006ff */
[----:B------:R-:W-:Y:S01]  /*35d0*/  SHF.L.U32 R0, R11, 0x1f, RZ ;  /* 0x0000001f0b007819 */ /* 0x000fe200000006ff */
[----:B------:R-:W-:Y:S01]  /*35e0*/  @!PT LDS RZ, [RZ] ;  /* 0x00000000fffff984 */ /* 0x000fe20000000800 */
[----:B------:R-:W-:Y:S01]  /*35f0*/  @!PT LDS RZ, [RZ] ;  /* 0x00000000fffff984 */ /* 0x000fe20000000800 */
[----:B------:R-:W-:Y:S01]  /*3600*/  @!PT LDS RZ, [RZ] ;  /* 0x00000000fffff984 */ /* 0x000fe20000000800 */
[----:B------:R-:W-:Y:S01]  /*3610*/  @!PT LDS RZ, [RZ] ;  /* 0x00000000fffff984 */ /* 0x000fe20000000800 */
[----:B------:R2:W-:Y:S06]  /*3620*/  MEMBAR.ALL.CTA ;  /* 0x0000000000007992 */ /* 0x0005ec0000008000 */
[----:B--2---:R-:W2:Y:S02]  /*3630*/  FENCE.VIEW.ASYNC.S ;  /* 0x00000000000073c6 */ /* 0x004ea40000000000 */
[----:B--2---:R2:W-:Y:S01]  /*3640*/  SYNCS.ARRIVE.TRANS64.RED.A1T0 RZ, [R3+URZ], RZ ;  /* 0x000000ff03ff79a7 */ /* 0x0045e200081004ff */
[----:B------:R2:W3:Y:S01]  /*3650*/  @P0 SYNCS.PHASECHK.TRANS64.TRYWAIT P2, [UR6], R2 ;  /* 0x00000002ff0005a7 */ /* 0x0004e20008041106 */
[----:B------:R-:W-:Y:S01]  /*3660*/  ULEA.HI UR6, UR15, UR15, URZ, 0x1 ;  /* 0x0000000f0f067291 */ /* 0x000fe2000f8f08ff */
[----:B-1----:R-:W-:-:S03]  /*3670*/  LOP3.LUT P1, RZ, R6, 0x1, RZ, 0xc0, !PT ;  /* 0x0000000106ff7812 */ /* 0x002fc6000782c0ff */
[----:B------:R-:W-:Y:S02]  /*3680*/  USHF.L.U32 UR8, UR6, 0x5, URZ ;  /* 0x0000000506087899 */ /* 0x000fe400080006ff */
[----:B------:R-:W-:Y:S02]  /*3690*/  ULOP3.LUT UR6, UR6, 0xffe, URZ, 0xc0, !UPT ;  /* 0x00000ffe06067892 */ /* 0x000fe4000f8ec0ff */
[----:B------:R-:W-:Y:S02]  /*36a0*/  ULOP3.LUT UR8, UR8, 0xffffffc0, URZ, 0xc0, !UPT ;  /* 0xffffffc008087892 */ /* 0x000fe4000f8ec0ff */
[----:B------:R-:W-:Y:S02]  /*36b0*/  UIADD3 UR6, UPT, UPT, -UR6, UR15, URZ ;  /* 0x0000000f06067290 */ /* 0x000fe4000fffe1ff */
[----:B------:R-:W-:Y:S01]  /*36c0*/  UIADD3 UR8, UPT, UPT, UR16, UR8, URZ ;  /* 0x0000000810087290 */ /* 0x000fe2000fffe0ff */
[----:B------:R-:W1:Y:S03]  /*36d0*/  SYNCS.PHASECHK.TRANS64.TRYWAIT P0, [UR7+0x130], R0 ;  /* 0x00013000ff0075a7 */ /* 0x000e660008001107 */
[----:B------:R-:W-:Y:S01]  /*36e0*/  ULEA UR8, UR6, UR8, 0x14 ;  /* 0x0000000806087291 */ /* 0x000fe2000f8ea0ff */
[----:B-123--:R-:W-:Y:S11]  /*36f0*/  @!P0 BRA `(.L_x_64) ;  /* 0x0000003800148947 */ /* 0x00eff60003800000 */
.L_x_140:
[----:B------:R-:W-:Y:S01]  /*3700*/  IADD3 R10, PT, PT, R10, 0x1, RZ ;  /* 0x000000010a0a7810 */ /* 0x000fe20007ffe0ff */
[----:B------:R-:W-:Y:S06]  /*3710*/  BRA.U !UP3, `(.L_x_65) ;  /* 0x000000010bc07547 */ /* 0x000fec000b800000 */
[----:B------:R-:W-:Y:S01]  /*3720*/  UPLOP3.LUT UP4, UPT, UPT, UPT, UPT, 0x40, 0x4 ;  /* 0x000000000004789c */ /* 0x000fe20003f8e870 */
[----:B------:R-:W-:Y:S01]  /*3730*/  UMOV UR13, UR9 ;  /* 0x00000009000d7c82 */ /* 0x000fe20008000000 */
[----:B------:R-:W-:Y:S01]  /*3740*/  UMOV UR12, UR4 ;  /* 0x00000004000c7c82 */ /* 0x000fe20008000000 */
[----:B------:R-:W-:-:S08]  /*3750*/  UMOV UR17, UR14 ;  /* 0x0000000e00117c82 */ /* 0x000fd00008000000 */
.L_x_68:
[----:B------:R-:W-:Y:S02]  /*3760*/  UIADD3 UR13, UPT, UPT, UR13, 0x1, URZ ;  /* 0x000000010d0d7890 */ /* 0x000fe4000fffe0ff */
[----:B--2---:R-:W-:Y:S02]  /*3770*/  ULEA UR6, UR17, UR5, 0x3 ;  /* 0x0000000511067291 */ /* 0x004fe4000f8e18ff */
[----:B------:R-:W-:Y:S01]  /*3780*/  UISETP.NE.AND UP0, UPT, UR13, URZ, UPT ;  /* 0x000000ff0d00728c */ /* 0x000fe2000bf05270 */
[----:B---3--:R-:W-:Y:S10]  /*3790*/  @P2 BRA `(.L_x_66) ;  /* 0x00000000000c2947 */ /* 0x008ff40003800000 */
[----:B-1----:R-:W-:Y:S04]  /*37a0*/  SHF.L.U32 R3, R8, 0x1f, RZ ;  /* 0x0000001f08037819 */ /* 0x002fe800000006ff */
[----:B------:R-:W1:Y:S02]  /*37b0*/  SYNCS.PHASECHK.TRANS64.TRYWAIT P0, [UR6], R3 ;  /* 0x00000003ff0075a7 */ /* 0x000e640008001106 */
[----:B-1----:R-:W-:Y:S05]  /*37c0*/  @!P0 BRA `(.L_x_67) ;  /* 0x0000003400f88947 */ /* 0x002fea0003800000 */
.L_x_66:
[----:B------:R-:W-:Y:S01]  /*37d0*/  UISETP.NE.AND UP1, UPT, UR12, 0x1, UPT ;  /* 0x000000010c00788c */ /* 0x000fe2000bf25270 */
[----:B------:R-:W-:Y:S01]  /*37e0*/  PLOP3.LUT P2, PT, PT, PT, PT, 0x80, 0x8 ;  /* 0x000000000008781c */ /* 0x000fe20003f4f070 */
[----:B------:R-:W-:Y:S02]  /*37f0*/  UIADD3 UR14, UPT, UPT, UR17, 0x1, URZ ;  /* 0x00000001110e7890 */ /* 0x000fe4000fffe0ff */
[----:B------:R-:W-:Y:S02]  /*3800*/  ULEA UR28, UR17, UR11, 0x9 ;  /* 0x0000000b111c7291 */ /* 0x000fe4000f8e48ff */
[----:B------:R-:W-:Y:S01]  /*3810*/  UISETP.NE.AND UP2, UPT, UR14, 0xd, UPT ;  /* 0x0000000d0e00788c */ /* 0x000fe2000bf45270 */
[----:B------:R-:W-:Y:S01]  /*3820*/  PLOP3.LUT P0, PT, PT, PT, UP1, 0x80, 0x8 ;  /* 0x000000000008781c */ /* 0x000fe20003f0f018 */
[----:B------:R-:W-:Y:S02]  /*3830*/  UIADD3 UR40, UPT, UPT, UR28, 0x2, URZ ;  /* 0x000000021c287890 */ /* 0x000fe4000fffe0ff */
[----:B------:R-:W-:Y:S02]  /*3840*/  USEL UR27, URZ, 0x1, UP2 ;  /* 0x00000001ff1b7887 */ /* 0x000fe40009000000 */
[----:B------:R-:W-:Y:S02]  /*3850*/  USEL UR14, UR14, URZ, UP2 ;  /* 0x000000ff0e0e7287 */ /* 0x000fe40009000000 */
[----:B------:R-:W-:Y:S02]  /*3860*/  UIADD3 UR36, UPT, UPT, UR28, 0x4, URZ ;  /* 0x000000041c247890 */ /* 0x000fe4000fffe0ff */
[----:B------:R-:W-:Y:S01]  /*3870*/  @UP1 ULEA UR26, UR14, UR5, 0x3 ;  /* 0x000000050e1a1291 */ /* 0x000fe2000f8e18ff */
[----:B------:R-:W-:Y:S01]  /*3880*/  LOP3.LUT R8, R8, UR27, RZ, 0x3c, !PT ;  /* 0x0000001b08087c12 */ /* 0x000fe2000f8e3cff */
[----:B------:R-:W-:Y:S02]  /*3890*/  UIADD3 UR32, UPT, UPT, UR28, 0x6, URZ ;  /* 0x000000061c207890 */ /* 0x000fe4000fffe0ff */
[----:B------:R-:W-:Y:S01]  /*38a0*/  UIADD3 UR6, UPT, UPT, UR6, 0x68, URZ ;  /* 0x0000006806067890 */ /* 0x000fe2000fffe0ff */
[----:B-1----:R-:W-:Y:S01]  /*38b0*/  @P0 SHF.L.U32 R0, R8, 0x1f, RZ ;  /* 0x0000001f08000819 */ /* 0x002fe200000006ff */
[----:B------:R-:W-:Y:S01]  /*38c0*/  UIADD3 UR12, UPT, UPT, UR12, -0x1, URZ ;  /* 0xffffffff0c0c7890 */ /* 0x000fe2000fffe0ff */
[----:B------:R-:W-:Y:S02]  /*38d0*/  UMOV UR29, 0x40004040 ;  /* 0x40004040001d7882 */ /* 0x000fe40000000000 */
[----:B------:R2:W3:Y:S01]  /*38e0*/  @P0 SYNCS.PHASECHK.TRANS64.TRYWAIT P2, [UR26], R0 ;  /* 0x00000000ff0005a7 */ /* 0x0004e2000804111a */
[----:B------:R-:W-:Y:S01]  /*38f0*/  ULEA UR26, UR17, UR10, 0x9 ;  /* 0x0000000a111a7291 */ /* 0x000fe2000f8e48ff */
[----:B------:R-:W-:Y:S01]  /*3900*/  UMOV UR27, 0x40004040 ;  /* 0x40004040001b7882 */ /* 0x000fe20000000000 */
[----:B------:R-:W-:Y:S02]  /*3910*/  UMOV UR41, 0x40004040 ;  /* 0x4000404000297882 */ /* 0x000fe40000000000 */
[----:B------:R-:W-:Y:S02]  /*3920*/  UIADD3 UR38, UPT, UPT, UR26, 0x2, URZ ;  /* 0x000000021a267890 */ /* 0x000fe4000fffe0ff */
[----:B------:R-:W-:Y:S02]  /*3930*/  UIADD3 UR34, UPT, UPT, UR26, 0x4, URZ ;  /* 0x000000041a227890 */ /* 0x000fe4000fffe0ff */
[----:B------:R-:W-:Y:S01]  /*3940*/  UIADD3 UR30, UPT, UPT, UR26, 0x6, URZ ;  /* 0x000000061a1e7890 */ /* 0x000fe2000fffe0ff */
[----:B------:R2:W-:Y:S01]  /*3950*/  UTCQMMA gdesc[UR26], gdesc[UR28], tmem[UR8], tmem[UR24], idesc[UR25], UP4 ;  /* 0x00ff181c1a0075ea */ /* 0x0005e2000a000308 */
[----:B------:R-:W-:Y:S01]  /*3960*/  UPLOP3.LUT UP4, UPT, UPT, UPT, UPT, 0x80, 0x8 ;  /* 0x000000000008789c */ /* 0x000fe20003f8f070 */
[----:B------:R-:W-:Y:S01]  /*3970*/  UMOV UR39, 0x40004040 ;  /* 0x4000404000277882 */ /* 0x000fe20000000000 */
[----:B------:R-:W-:Y:S01]  /*3980*/  UMOV UR37, 0x40004040 ;  /* 0x4000404000257882 */ /* 0x000fe20000000000 */
[----:B------:R2:W-:Y:S01]  /*3990*/  UTCQMMA gdesc[UR38], gdesc[UR40], tmem[UR8], tmem[UR22], idesc[UR23], UPT ;  /* 0x00ff1628260075ea */ /* 0x0005e2000b800308 */
[----:B------:R-:W-:Y:S01]  /*39a0*/  UMOV UR35, 0x40004040 ;  /* 0x4000404000237882 */ /* 0x000fe20000000000 */
[----:B------:R-:W-:Y:S01]  /*39b0*/  UMOV UR33, 0x40004040 ;  /* 0x4000404000217882 */ /* 0x000fe20000000000 */
[----:B------:R-:W-:Y:S01]  /*39c0*/  UMOV UR31, 0x40004040 ;  /* 0x40004040001f7882 */ /* 0x000fe20000000000 */
[----:B------:R2:W-:Y:S01]  /*39d0*/  UTCQMMA gdesc[UR34], gdesc[UR36], tmem[UR8], tmem[UR20], idesc[UR21], UPT ;  /* 0x00ff1424220075ea */ /* 0x0005e2000b800308 */
[----:B------:R2:W-:Y:S01]  /*39e0*/  UTCQMMA gdesc[UR30], gdesc[UR32], tmem[UR8], tmem[UR18], idesc[UR19], UPT ;  /* 0x00ff12201e0075ea */ /* 0x0005e2000b800308 */
[----:B------:R2:W-:Y:S01]  /*39f0*/  UTCBAR [UR6], URZ ;  /* 0x000000ff060073e9 */ /* 0x0005e200080000ff */
[----:B------:R-:W-:Y:S01]  /*3a00*/  UMOV UR17, UR14 ;  /* 0x0000000e00117c82 */ /* 0x000fe20008000000 */
[----:B------:R-:W-:Y:S05]  /*3a10*/  BRA.U UP0, `(.L_x_68) ;  /* 0xfffffffd00507547 */ /* 0x000fea000b83ffff */
.L_x_65:
[----:B------:R-:W-:Y:S01]  /*3a20*/  UIADD3 UR15, UPT, UPT, UR15, 0x1, URZ ;  /* 0x000000010f0f7890 */ /* 0x000fe2000fffe0ff */
[C---:B------:R-:W-:Y:S01]  /*3a30*/  ISETP.NE.AND P0, PT, R10.reuse, 0x2, PT ;  /* 0x000000020a00780c */ /* 0x040fe20003f05270 */
[----:B------:R-:W-:Y:S02]  /*3a40*/  UIADD3 UR7, UPT, UPT, UR7, 0x110, URZ ;  /* 0x0000011007077890 */ /* 0x000fe4000fffe0ff */
[----:B------:R-:W-:Y:S01]  /*3a50*/  UISETP.NE.AND UP0, UPT, UR15, 0x4, UPT ;  /* 0x000000040f00788c */ /* 0x000fe2000bf05270 */
[----:B-12---:R-:W-:Y:S02]  /*3a60*/  SEL R0, RZ, 0x1, P0 ;  /* 0x00000001ff007807 */ /* 0x006fe40000000000 */
[----:B------:R-:W-:Y:S01]  /*3a70*/  SEL R10, R10, RZ, P0 ;  /* 0x000000ff0a0a7207 */ /* 0x000fe20000000000 */
[----:B------:R-:W-:Y:S01]  /*3a80*/  USEL UR6, URZ, 0x1, UP0 ;  /* 0x00000001ff067887 */ /* 0x000fe20008000000 */
[----:B------:R-:W-:Y:S01]  /*3a90*/  LOP3.LUT R9, R9, R0, RZ, 0x3c, !PT ;  /* 0x0000000009097212 */ /* 0x000fe200078e3cff */
[----:B------:R-:W-:Y:S01]  /*3aa0*/  USEL UR15, UR15, URZ, UP0 ;  /* 0x000000ff0f0f7287 */ /* 0x000fe20008000000 */
[----:B------:R1:W-:Y:S03]  /*3ab0*/  UTCBAR [UR7], URZ ;  /* 0x000000ff070073e9 */ /* 0x0003e600080000ff */
[----:B------:R-:W-:Y:S01]  /*3ac0*/  LOP3.LUT R11, R11, UR6, RZ, 0x3c, !PT ;  /* 0x000000060b0b7c12 */ /* 0x000fe2000f8e3cff */
[----:B------:R-:W-:Y:S07]  /*3ad0*/  @P1 BRA `(.L_x_69) ;  /* 0xfffffff800881947 */ /* 0x000fee000383ffff */
[----:B------:R-:W2:Y:S01]  /*3ae0*/  S2UR UR4, SR_CgaCtaId ;  /* 0x00000000000479c3 */ /* 0x000ea20000008800 */
[----:B------:R-:W-:Y:S01]  /*3af0*/  ELECT P0, URZ, PT ;  /* 0x0000000000ff782f */ /* 0x000fe20003800000 */
[----:B------:R-:W-:Y:S01]  /*3b00*/  IMAD.MOV.U32 R0, RZ, RZ, 0x1 ;  /* 0x00000001ff007424 */ /* 0x000fe200078e00ff */
[----:B------:R-:W-:Y:S01]  /*3b10*/  UIADD3 UR5, UPT, UPT, UR5, 0x130, URZ ;  /* 0x0000013005057890 */ /* 0x000fe2000fffe0ff */
[----:B------:R-:W-:Y:S01]  /*3b20*/  SHF.L.U32 R3, R11, 0x1f, RZ ;  /* 0x0000001f0b037819 */ /* 0x000fe200000006ff */
[----:B------:R-:W-:-:S03]  /*3b30*/  UMOV UR6, 0x40 ;  /* 0x0000004000067882 */ /* 0x000fc60000000000 */
[----:B------:R-:W-:Y:S01]  /*3b40*/  UVIRTCOUNT.DEALLOC.SMPOOL 0x80 ;  /* 0x000000800000784c */ /* 0x000fe20000000000 */
[----:B--2---:R-:W-:Y:S02]  /*3b50*/  ULEA UR4, UR4, UR6, 0x18 ;  /* 0x0000000604047291 */ /* 0x004fe4000f8ec0ff */
[----:B------:R-:W-:-:S07]  /*3b60*/  ULEA UR6, UR15, UR5, 0x3 ;  /* 0x000000050f067291 */ /* 0x000fce000f8e18ff */
[----:B------:R2:W-:Y:S02]  /*3b70*/  @P0 STS.U8 [UR4+0x1c], R0 ;  /* 0x00001c00ff000988 */ /* 0x0005e40008000004 */
[----:B------:R-:W4:Y:S02]  /*3b80*/  SYNCS.PHASECHK.TRANS64.TRYWAIT P0, [UR6], R3 ;  /* 0x00000003ff0075a7 */ /* 0x000f240008001106 */
[----:B--2-4-:R-:W-:Y:S05]  /*3b90*/  @!P0 BRA `(.L_x_70) ;  /* 0x00000034001c8947 */ /* 0x014fea0003800000 */
.L_x_143:
[----:B-1----:R-:W-:-:S04]  /*3ba0*/  UIADD3 UR7, UPT, UPT, UR15, 0x1, URZ ;  /* 0x000000010f077890 */ /* 0x002fc8000fffe0ff */
[----:B------:R-:W-:-:S04]  /*3bb0*/  UISETP.NE.AND UP0, UPT, UR7, 0x4, UPT ;  /* 0x000000040700788c */ /* 0x000fc8000bf05270 */
[----:B------:R-:W-:Y:S02]  /*3bc0*/  USEL UR8, URZ, 0x1, UP0 ;  /* 0x00000001ff087887 */ /* 0x000fe40008000000 */
[----:B------:R-:W-:-:S04]  /*3bd0*/  USEL UR7, UR7, URZ, UP0 ;  /* 0x000000ff07077287 */ /* 0x000fc80008000000 */
[----:B------:R-:W-:Y:S01]  /*3be0*/  ULEA UR6, UR7, UR5, 0x3 ;  /* 0x0000000507067291 */ /* 0x000fe2000f8e18ff */
[----:B------:R-:W-:-:S04]  /*3bf0*/  LOP3.LUT R2, R11, UR8, RZ, 0x3c, !PT ;  /* 0x000000080b027c12 */ /* 0x000fc8000f8e3cff */
[----:B--2---:R-:W-:-:S04]  /*3c00*/  SHF.L.U32 R3, R2, 0x1f, RZ ;  /* 0x0000001f02037819 */ /* 0x004fc800000006ff */
[----:B------:R-:W1:Y:S02]  /*3c10*/  SYNCS.PHASECHK.TRANS64.TRYWAIT P0, [UR6], R3 ;  /* 0x00000003ff0075a7 */ /* 0x000e640008001106 */
[----:B-1----:R-:W-:Y:S05]  /*3c20*/  @!P0 BRA `(.L_x_71) ;  /* 0x0000003400108947 */ /* 0x002fea0003800000 */
.L_x_145:
        /* <DEDUP_REMOVED lines=9> */
.L_x_147:
[----:B------:R-:W-:-:S04]  /*3cc0*/  UIADD3 UR7, UPT, UPT, UR7, 0x1, URZ ;  /* 0x0000000107077890 */ /* 0x000fc8000fffe0ff */
[----:B------:R-:W-:-:S04]  /*3cd0*/  UISETP.NE.AND UP0, UPT, UR7, 0x4, UPT ;  /* 0x000000040700788c */ /* 0x000fc8000bf05270 */
[----:B------:R-:W-:Y:S02]  /*3ce0*/  USEL UR6, URZ, 0x1, UP0 ;  /* 0x00000001ff067887 */ /* 0x000fe40008000000 */
[----:B------:R-:W-:-:S04]  /*3cf0*/  USEL UR7, UR7, URZ, UP0 ;  /* 0x000000ff07077287 */ /* 0x000fc80008000000 */
[----:B------:R-:W-:Y:S01]  /*3d00*/  ULEA UR7, UR7, UR5, 0x3 ;  /* 0x0000000507077291 */ /* 0x000fe2000f8e18ff */
[----:B-1----:R-:W-:-:S04]  /*3d10*/  LOP3.LUT R3, R2, UR6, RZ, 0x3c, !PT ;  /* 0x0000000602037c12 */ /* 0x002fc8000f8e3cff */
[----:B------:R-:W-:-:S04]  /*3d20*/  SHF.L.U32 R3, R3, 0x1f, RZ ;  /* 0x0000001f03037819 */ /* 0x000fc800000006ff */
[----:B------:R-:W1:Y:S02]  /*3d30*/  SYNCS.PHASECHK.TRANS64.TRYWAIT P0, [UR7], R3 ;  /* 0x00000003ff0075a7 */ /* 0x000e640008001107 */
[----:B-1----:R-:W-:Y:S05]  /*3d40*/  @!P0 BRA `(.L_x_73) ;  /* 0x0000003000f88947 */ /* 0x002fea0003800000 */
.L_x_149:
[----:B------:R-:W-:Y:S01]  /*3d50*/  NOP ;  /* 0x0000000000007918 */ /* 0x000fe20000000000 */
[----:B-1----:R-:W1:Y:S01]  /*3d60*/  LDS R0, [UR4+0x14] ;  /* 0x00001404ff007984 */ /* 0x002e620008000800 */
[----:B------:R-:W-:Y:S01]  /*3d70*/  ULOP3.LUT UR6, UR16, 0xffff, URZ, 0xc0, !UPT ;  /* 0x0000ffff10067892 */ /* 0x000fe2000f8ec0ff */
[----:B------:R-:W-:Y:S01]  /*3d80*/  UMOV UR8, 0xffff ;  /* 0x0000ffff00087882 */ /* 0x000fe20000000000 */
[----:B------:R-:W-:Y:S02]  /*3d90*/  UMOV UR5, 0x1 ;  /* 0x0000000100057882 */ /* 0x000fe40000000000 */
[----:B------:R-:W-:-:S04]  /*3da0*/  USHF.R.U32.HI UR6, URZ, 0x5, UR6 ;  /* 0x00000005ff067899 */ /* 0x000fc80008011606 */
[----:B------:R-:W-:Y:S02]  /*3db0*/  USHF.L.U32 UR8, UR8, UR6, URZ ;  /* 0x0000000608087299 */ /* 0x000fe400080006ff */
[----:B------:R-:W-:-:S04]  /*3dc0*/  USHF.L.U32 UR5, UR5, UR6, URZ ;  /* 0x0000000605057299 */ /* 0x000fc800080006ff */
[----:B-1----:R-:W-:-:S04]  /*3dd0*/  LOP3.LUT R0, R0, UR8, RZ, 0xc0, !PT ;  /* 0x0000000800007c12 */ /* 0x002fc8000f8ec0ff */
[----:B------:R-:W-:-:S13]  /*3de0*/  ISETP.NE.AND P0, PT, R0, UR8, PT ;  /* 0x0000000800007c0c */ /* 0x000fda000bf05270 */
[----:B------:R-:W-:Y:S05]  /*3df0*/  @P0 BRA `(.L_x_74) ;  /* 0x0000000000580947 */ /* 0x000fea0003800000 */
[----:B------:R-:W1:Y:S02]  /*3e00*/  LDS R0, [UR4+0x18] ;  /* 0x00001804ff007984 */ /* 0x000e640008000800 */
[----:B-1----:R-:W-:-:S04]  /*3e10*/  LOP3.LUT R0, R0, UR5, RZ, 0xc0, !PT ;  /* 0x0000000500007c12 */ /* 0x002fc8000f8ec0ff */
[----:B------:R-:W-:-:S13]  /*3e20*/  ISETP.NE.AND P0, PT, R0, UR5, PT ;  /* 0x0000000500007c0c */ /* 0x000fda000bf05270 */
[----:B------:R-:W-:Y:S05]  /*3e30*/  @P0 BRA `(.L_x_75) ;  /* 0x00000000003c0947 */ /* 0x000fea0003800000 */
[----:B------:R-:W1:Y:S01]  /*3e40*/  S2R R2, SR_LANEID ;  /* 0x0000000000027919 */ /* 0x000e620000000000 */
[----:B------:R-:W-:Y:S01]  /*3e50*/  ULOP3.LUT UR8, URZ, UR8, URZ, 0x33, !UPT ;  /* 0x00000008ff087292 */ /* 0x000fe2000f8e33ff */
[----:B------:R-:W-:Y:S01]  /*3e60*/  LOP3.LUT R4, RZ, UR5, RZ, 0x33, !PT ;  /* 0x00000005ff047c12 */ /* 0x000fe2000f8e33ff */
[----:B------:R-:W-:Y:S02]  /*3e70*/  VOTEU.ANY UR7, UPT, PT ;  /* 0x0000000000077886 */ /* 0x000fe400038e0100 */
[----:B------:R-:W-:Y:S01]  /*3e80*/  UFLO.U32 UR7, UR7 ;  /* 0x00000007000772bd */ /* 0x000fe200080e0000 */
[----:B------:R-:W2:Y:S01]  /*3e90*/  REDUX UR5, R4 ;  /* 0x00000000040573c4 */ /* 0x000ea20000000000 */
[----:B------:R-:W-:-:S06]  /*3ea0*/  IMAD.U32 R0, RZ, RZ, UR8 ;  /* 0x00000008ff007e24 */ /* 0x000fcc000f8e00ff */
[----:B------:R4:W-:Y:S01]  /*3eb0*/  UTCATOMSWS.AND URZ, UR8 ;  /* 0x0000000800ff79e3 */ /* 0x0009e20008000000 */
[----:B------:R-:W3:Y:S01]  /*3ec0*/  REDUX UR6, R0 ;  /* 0x00000000000673c4 */ /* 0x000ee20000000000 */
[----:B-1----:R-:W-:Y:S01]  /*3ed0*/  ISETP.EQ.U32.AND P0, PT, R2, UR7, PT ;  /* 0x0000000702007c0c */ /* 0x002fe2000bf02070 */
[----:B--2---:R-:W-:Y:S01]  /*3ee0*/  IMAD.U32 R2, RZ, RZ, UR5 ;  /* 0x00000005ff027e24 */ /* 0x004fe2000f8e00ff */
[----:B---3--:R-:W-:-:S11]  /*3ef0*/  MOV R3, UR6 ;  /* 0x0000000600037c02 */ /* 0x008fd60008000f00 */
[----:B------:R4:W-:Y:S04]  /*3f00*/  @P0 ATOMS.AND RZ, [UR4+0x14], R3 ;  /* 0x00001403ffff098c */ /* 0x0009e8000a800004 */
[----:B------:R4:W-:Y:S01]  /*3f10*/  @P0 ATOMS.AND RZ, [UR4+0x18], R2 ;  /* 0x00001802ffff098c */ /* 0x0009e2000a800004 */
[----:B------:R-:W-:Y:S05]  /*3f20*/  BRA `(.L_x_76) ;  /* 0x0000000000147947 */ /* 0x000fea0003800000 */
.L_x_75:
[----:B------:R-:W-:Y:S02]  /*3f30*/  MOV R2, 0x3f50 ;  /* 0x00003f5000027802 */ /* 0x000fe40000000f00 */
[----:B---3-5:R-:W-:Y:S05]  /*3f40*/  CALL.REL.NOINC `($__internal_0_$__cuda_sm10x_tcgen05_guardrail_trap_col_being_dealloced_not_returned_by_alloc) ;  /* 0x0000003400147944 */ /* 0x028fea0003c00000 */
[----:B------:R-:W-:Y:S05]  /*3f50*/  BRA `(.L_x_76) ;  /* 0x0000000000087947 */ /* 0x000fea0003800000 */
.L_x_74:
[----:B------:R-:W-:Y:S02]  /*3f60*/  MOV R2, 0x3f80 ;  /* 0x00003f8000027802 */ /* 0x000fe40000000f00 */
[----:B---3-5:R-:W-:Y:S05]  /*3f70*/  CALL.REL.NOINC `($__internal_2_$__cuda_sm10x_tcgen05_guardrail_trap_unallocated_columns_being_dealloced) ;  /* 0x0000003400207944 */ /* 0x028fea0003c00000 */
.L_x_76:
[----:B------:R-:W-:Y:S01]  /*3f80*/  NOP ;  /* 0x0000000000007918 */ /* 0x000fe20000000000 */
[----:B----4-:R-:W-:Y:S05]  /*3f90*/  EXIT ;  /* 0x000000000000794d */ /* 0x010fea0003800000 */
.L_x_58:
[----:B------:R-:W-:-:S09]  /*3fa0*/  UISETP.NE.OR UP2, UPT, UR8, 0x3, !UP2 ;  /* 0x000000030800788c */ /* 0x000fd2000d745670 */
[----:B------:R-:W-:Y:S05]  /*3fb0*/  BRA.U UP2, `(.L_x_77) ;  /* 0x0000000902c87547 */ /* 0x000fea000b800000 */
[----:B------:R-:W1:Y:S01]  /*3fc0*/  LDCU.64 UR6, c[0x0][0x888] ;  /* 0x00011100ff0677ac */ /* 0x000e620008000a00 */
[----:B------:R-:W2:Y:S01]  /*3fd0*/  LDC R0, c[0x0][0xb30] ;  /* 0x0002cc00ff007b82 */ /* 0x000ea20000000800 */
[----:B------:R-:W-:Y:S01]  /*3fe0*/  IMAD.MOV.U32 R30, RZ, RZ, 0x1 ;  /* 0x00000001ff1e7424 */ /* 0x000fe200078e00ff */
[----:B------:R-:W-:Y:S01]  /*3ff0*/  CS2R R28, SRZ ;  /* 0x00000000001c7805 */ /* 0x000fe2000001ff00 */
[----:B------:R-:W4:Y:S01]  /*4000*/  LDCU.64 UR4, c[0x0][0x890] ;  /* 0x00011200ff0477ac */ /* 0x000f220008000a00 */
[----:B------:R-:W-:Y:S01]  /*4010*/  IMAD.MOV.U32 R25, RZ, RZ, 0x1000 ;  /* 0x00001000ff197424 */ /* 0x000fe200078e00ff */
[----:B------:R-:W-:-:S03]  /*4020*/  UMOV UR8, 0x400 ;  /* 0x0000040000087882 */ /* 0x000fc60000000000 */
[----:B------:R-:W3:Y:S01]  /*4030*/  LDC R19, c[0x0][0x370] ;  /* 0x0000dc00ff137b82 */ /* 0x000ee20000000800 */
[----:B------:R-:W-:-:S07]  /*4040*/  UPLOP3.LUT UP1, UPT, UPT, UPT, UPT, 0x40, 0x4 ;  /* 0x000000000004789c */ /* 0x000fce0003f2e870 */
[----:B------:R-:W3:Y:S01]  /*4050*/  LDC R2, c[0x0][0xb0c] ;  /* 0x0002c300ff027b82 */ /* 0x000ee20000000800 */
[----:B-1----:R-:W-:Y:S02]  /*4060*/  UISETP.NE.U32.AND UP2, UPT, UR6, URZ, UPT ;  /* 0x000000ff0600728c */ /* 0x002fe4000bf45070 */
[----:B------:R-:W-:Y:S02]  /*4070*/  ULEA UR6, UR37, UR8, 0x18 ;  /* 0x0000000825067291 */ /* 0x000fe4000f8ec0ff */
[----:B------:R-:W-:Y:S02]  /*4080*/  UISETP.NE.AND.EX UP2, UPT, UR7, URZ, UPT, UP2 ;  /* 0x000000ff0700728c */ /* 0x000fe4000bf45320 */
[----:B------:R-:W-:Y:S01]  /*4090*/  UIADD3 UR7, UPT, UPT, UR6, 0xd0, URZ ;  /* 0x000000d006077890 */ /* 0x000fe2000fffe0ff */
[----:B------:R-:W1:Y:S01]  /*40a0*/  LDC R18, c[0x0][0xb20] ;  /* 0x0002c800ff127b82 */ /* 0x000e620000000800 */
[----:B----4-:R-:W-:Y:S01]  /*40b0*/  UISETP.NE.U32.AND UP3, UPT, UR4, URZ, UPT ;  /* 0x000000ff0400728c */ /* 0x010fe2000bf65070 */
[----:B--2---:R-:W-:Y:S01]  /*40c0*/  ISETP.NE.AND P1, PT, R0, 0x1, PT ;  /* 0x000000010000780c */ /* 0x004fe20003f25270 */
[----:B------:R-:W-:-:S02]  /*40d0*/  UPRMT UR37, UR37, 0x654, UR7 ;  /* 0x0000065425257896 */ /* 0x000fc40008000007 */
[----:B------:R-:W-:-:S03]  /*40e0*/  UISETP.NE.AND.EX UP3, UPT, UR5, URZ, UPT, UP3 ;  /* 0x000000ff0500728c */ /* 0x000fc6000bf65330 */
[----:B------:R-:W2:Y:S08]  /*40f0*/  LDC.64 R32, c[0x0][0x348] ;  /* 0x0000d200ff207b82 */ /* 0x000eb00000000a00 */
[----:B------:R-:W4:Y:S08]  /*4100*/  LDC.64 R16, c[0x0][0xb10] ;  /* 0x0002c400ff107b82 */ /* 0x000f300000000a00 */
[----:B------:R-:W1:Y:S08]  /*4110*/  LDC.64 R6, c[0x0][0xb18] ;  /* 0x0002c600ff067b82 */ /* 0x000e700000000a00 */
[----:B------:R-:W1:Y:S08]  /*4120*/  LDC.64 R4, c[0x0][0xb28] ;  /* 0x0002ca00ff047b82 */ /* 0x000e700000000a00 */
[----:B---3--:R-:W1:Y:S02]  /*4130*/  LDC R24, c[0x0][0x374] ;  /* 0x0000dd00ff187b82 */ /* 0x008e640000000800 */
.L_x_85:
[C---:B------:R-:W-:Y:S02]  /*4140*/  LEA R0, R29.reuse, UR6, 0x3 ;  /* 0x000000061d007c11 */ /* 0x040fe4000f8e18ff */
[----:B------:R-:W-:Y:S02]  /*4150*/  SHF.L.U32 R3, R28, 0x1f, RZ ;  /* 0x0000001f1c037819 */ /* 0x000fe400000006ff */
[----:B------:R-:W-:Y:S02]  /*4160*/  LEA R20, R29, UR6, 0x4 ;  /* 0x000000061d147c11 */ /* 0x000fe4000f8e20ff */
[----:B---3--:R-:W3:Y:S02]  /*4170*/  SYNCS.PHASECHK.TRANS64.TRYWAIT P0, [R0+URZ+0xf0], R3 ;  /* 0x0000f003000075a7 */ /* 0x008ee400080011ff */
[----:B---3--:R-:W-:Y:S05]  /*4180*/  @!P0 BRA `(.L_x_78) ;  /* 0x0000003000008947 */ /* 0x008fea0003800000 */
.L_x_150:
[----:B------:R-:W-:Y:S01]  /*4190*/  ISETP.GE.AND P0, PT, R40, 0x1, PT ;  /* 0x000000012800780c */ /* 0x000fe20003f06270 */
[----:B------:R-:W1:Y:S01]  /*41a0*/  LDS.128 R20, [R20+0x180] ;  /* 0x0001800014147984 */ /* 0x000e620000000c00 */
[----:B------:R-:W-:Y:S01]  /*41b0*/  ISETP.NE.U32.AND P4, PT, RZ, UR4, PT ;  /* 0x00000004ff007c0c */ /* 0x000fe2000bf85070 */
[----:B---3--:R-:W-:Y:S01]  /*41c0*/  VIADD R0, R0, 0x100 ;  /* 0x0000010000007836 */ /* 0x008fe20000000000 */
[----:B------:R-:W-:Y:S02]  /*41d0*/  SHF.L.U32 R26, R30, 0x1f, RZ ;  /* 0x0000001f1e1a7819 */ /* 0x000fe400000006ff */
[----:B------:R-:W-:Y:S02]  /*41e0*/  ISETP.NE.AND.EX P4, PT, RZ, UR5, PT, P4 ;  /* 0x00000005ff007c0c */ /* 0x000fe4000bf85340 */
[----:B------:R-:W-:Y:S01]  /*41f0*/  PRMT R0, RZ, 0x654, R0 ;  /* 0x00000654ff007816 */ /* 0x000fe20000000000 */
[----:B------:R-:W-:Y:S01]  /*4200*/  @!PT LDS RZ, [RZ] ;  /* 0x00000000fffff984 */ /* 0x000fe20000000800 */
[----:B------:R-:W-:Y:S01]  /*4210*/  @!PT LDS RZ, [RZ] ;  /* 0x00000000fffff984 */ /* 0x000fe20000000800 */
[----:B------:R-:W-:Y:S01]  /*4220*/  @!PT LDS RZ, [RZ] ;  /* 0x00000000fffff984 */ /* 0x000fe20000000800 */
[----:B------:R-:W-:Y:S01]  /*4230*/  @!PT LDS RZ, [RZ] ;  /* 0x00000000fffff984 */ /* 0x000fe20000000800 */
[----:B------:R3:W-:Y:S06]  /*4240*/  MEMBAR.ALL.CTA ;  /* 0x0000000000007992 */ /* 0x0007ec0000008000 */
[----:B---3--:R-:W3:Y:S02]  /*4250*/  FENCE.VIEW.ASYNC.S ;  /* 0x00000000000073c6 */ /* 0x008ee40000000000 */
[----:B---3--:R3:W-:Y:S01]  /*4260*/  SYNCS.ARRIVE.TRANS64.RED.A1T0 RZ, [R0+URZ], RZ ;  /* 0x000000ff00ff79a7 */ /* 0x0087e200081004ff */
[----:B-1----:R-:W-:Y:S11]  /*4270*/  LOP3.LUT P3, RZ, R22, 0x1, RZ, 0xc0, !PT ;  /* 0x0000000116ff7812 */ /* 0x002ff6000786c0ff */
[----:B------:R-:W-:Y:S02]  /*4280*/  @!UPT UIADD3 URZ, UPT, UPT, URZ, URZ, URZ ;  /* 0x000000fffffff290 */ /* 0x000fe4000fffe0ff */
[----:B------:R-:W-:Y:S02]  /*4290*/  @P3 MOV R13, R20 ;  /* 0x00000014000d3202 */ /* 0x000fe40000000f00 */
[----:B------:R-:W-:Y:S01]  /*42a0*/  @P3 LOP3.LUT R8, R21, 0xffff, RZ, 0xc0, !PT ;  /* 0x0000ffff15083812 */ /* 0x000fe200078ec0ff */
[----:B---3--:R-:W-:Y:S06]  /*42b0*/  @!P0 BRA `(.L_x_79) ;  /* 0x0000000000a48947 */ /* 0x008fec0003800000 */
[----:B------:R-:W-:Y:S01]  /*42c0*/  IMAD.HI.U32 R31, R24, R7, RZ ;  /* 0x00000007181f7227 */ /* 0x000fe200078e00ff */
[----:B------:R-:W-:Y:S02]  /*42d0*/  ISETP.NE.AND P0, PT, R6, 0x1, PT ;  /* 0x000000010600780c */ /* 0x000fe40003f05270 */
[----:B------:R-:W-:Y:S01]  /*42e0*/  ISETP.NE.AND P2, PT, R40, 0x1, PT ;  /* 0x000000012800780c */ /* 0x000fe20003f45270 */
[----:B----4-:R-:W-:Y:S01]  /*42f0*/  IMAD.HI.U32 R34, R19, R16, RZ ;  /* 0x0000001013227227 */ /* 0x010fe200078e00ff */
[----:B------:R-:W-:Y:S02]  /*4300*/  SHF.R.U32.HI R31, RZ, R18, R31 ;  /* 0x00000012ff1f7219 */ /* 0x000fe4000001161f */
[----:B------:R-:W-:Y:S01]  /*4310*/  ISETP.NE.AND P5, PT, R2, 0x1, PT ;  /* 0x000000010200780c */ /* 0x000fe20003fa5270 */
[----:B------:R-:W-:Y:S01]  /*4320*/  IMAD.HI.U32 R36, R13, R16, RZ ;  /* 0x000000100d247227 */ /* 0x000fe200078e00ff */
[----:B------:R-:W-:Y:S02]  /*4330*/  SHF.R.U32.HI R34, RZ, R17, R34 ;  /* 0x00000011ff227219 */ /* 0x000fe40000011622 */
[----:B------:R-:W-:Y:S01]  /*4340*/  SEL R3, R24, R31, !P0 ;  /* 0x0000001f18037207 */ /* 0x000fe20004000000 */
[C---:B------:R-:W-:Y:S01]  /*4350*/  IMAD.HI.U32 R31, R8.reuse, R7, RZ ;  /* 0x00000007081f7227 */ /* 0x040fe200078e00ff */
[----:B------:R-:W-:Y:S02]  /*4360*/  SEL R11, R19, R34, !P5 ;  /* 0x00000022130b7207 */ /* 0x000fe40006800000 */
[----:B------:R-:W-:Y:S01]  /*4370*/  SHF.R.U32.HI R36, RZ, R17, R36 ;  /* 0x00000011ff247219 */ /* 0x000fe20000011624 */
[----:B------:R-:W-:Y:S01]  /*4380*/  IMAD.HI.U32 R38, R3, R4, RZ ;  /* 0x0000000403267227 */ /* 0x000fe200078e00ff */
[----:B------:R-:W-:Y:S03]  /*4390*/  SHF.R.U32.HI R31, RZ, R18, R31 ;  /* 0x00000012ff1f7219 */ /* 0x000fe6000001161f */
[----:B------:R-:W-:Y:S01]  /*43a0*/  IMAD.HI.U32 R34, R11, R4, RZ ;  /* 0x000000040b227227 */ /* 0x000fe200078e00ff */
[----:B------:R-:W-:Y:S02]  /*43b0*/  @P2 SHF.R.U32.HI R3, RZ, R5, R38 ;  /* 0x00000005ff032219 */ /* 0x000fe40000011626 */
[----:B------:R-:W-:Y:S02]  /*43c0*/  SEL R9, R8, R31, !P0 ;  /* 0x0000001f08097207 */ /* 0x000fe40004000000 */
[----:B------:R-:W-:Y:S01]  /*43d0*/  @P2 SHF.R.U32.HI R11, RZ, R5, R34 ;  /* 0x00000005ff0b2219 */ /* 0x000fe20000011622 */
[C---:B------:R-:W-:Y:S01]  /*43e0*/  IMAD R10, R40.reuse, R3, RZ ;  /* 0x00000003280a7224 */ /* 0x040fe200078e02ff */
[----:B------:R-:W-:Y:S01]  /*43f0*/  SEL R3, R13, R36, !P5 ;  /* 0x000000240d037207 */ /* 0x000fe20006800000 */
[C---:B------:R-:W-:Y:S03]  /*4400*/  IMAD.HI.U32 R14, R9.reuse, R4, RZ ;  /* 0x00000004090e7227 */ /* 0x040fe600078e00ff */
[----:B------:R-:W-:Y:S01]  /*4410*/  ISETP.GE.AND P0, PT, R9, R10, PT ;  /* 0x0000000a0900720c */ /* 0x000fe20003f06270 */
[C---:B------:R-:W-:Y:S01]  /*4420*/  IMAD R12, R40.reuse, R11, RZ ;  /* 0x0000000b280c7224 */ /* 0x040fe200078e02ff */
[-C--:B------:R-:W-:Y:S04]  /*4430*/  SHF.R.U32.HI R14, RZ, R5.reuse, R14 ;  /* 0x00000005ff0e7219 */ /* 0x080fe8000001160e */
[----:B------:R-:W-:Y:S02]  /*4440*/  ISETP.GE.OR P0, PT, R3, R12, P0 ;  /* 0x0000000c0300720c */ /* 0x000fe40000706670 */
[----:B------:R-:W-:Y:S05]  /*4450*/  SEL R15, R9, R14, !P2 ;  /* 0x0000000e090f7207 */ /* 0x000fea0005000000 */
[----:B------:R-:W-:Y:S04]  /*4460*/  IMAD.MOV R14, RZ, RZ, -R15 ;  /* 0x000000ffff0e7224 */ /* 0x000fe800078e0a0f */
[----:B------:R-:W-:Y:S02]  /*4470*/  IMAD R14, R40, R14, R9 ;  /* 0x0000000e280e7224 */ /* 0x000fe400078e0209 */
[C---:B------:R-:W-:Y:S05]  /*4480*/  @!P0 IMAD.HI.U32 R10, R3.reuse, R4, RZ ;  /* 0x00000004030a8227 */ /* 0x040fea00078e00ff */
[----:B------:R-:W-:Y:S04]  /*4490*/  @!P0 SHF.R.U32.HI R10, RZ, R5, R10 ;  /* 0x00000005ff0a8219 */ /* 0x000fe8000001160a */
[----:B------:R-:W-:Y:S01]  /*44a0*/  @!P0 SEL R0, R3, R10, !P2 ;  /* 0x0000000a03008207 */ /* 0x000fe20005000000 */
[----:B------:R-:W-:Y:S03]  /*44b0*/  IMAD.MOV R10, RZ, RZ, -R3 ;  /* 0x000000ffff0a7224 */ /* 0x000fe600078e0a03 */
[----:B------:R-:W-:Y:S01]  /*44c0*/  @!P0 IADD3 R15, PT, PT, R15, -R0, RZ ;  /* 0x800000000f0f8210 */ /* 0x000fe20007ffe0ff */
[----:B------:R-:W-:Y:S01]  /*44d0*/  @!P0 IMAD R0, R11, R14, R0 ;  /* 0x0000000e0b008224 */ /* 0x000fe200078e0200 */
[----:B------:R-:W-:Y:S01]  /*44e0*/  IADD3 R11, PT, PT, -R9, RZ, RZ ;  /* 0x000000ff090b7210 */ /* 0x000fe20007ffe1ff */
[----:B------:R-:W-:Y:S02]  /*44f0*/  IMAD R13, R2, R10, R13 ;  /* 0x0000000a020d7224 */ /* 0x000fe400078e020d */
[----:B------:R-:W-:Y:S02]  /*4500*/  @!P0 IMAD R9, R15, R40, R3 ;  /* 0x000000280f098224 */ /* 0x000fe400078e0203 */
[----:B------:R-:W-:Y:S02]  /*4510*/  @!P0 IMAD.MOV.U32 R3, RZ, RZ, R0 ;  /* 0x000000ffff038224 */ /* 0x000fe400078e0000 */
[----:B------:R-:W-:Y:S02]  /*4520*/  IMAD R8, R6, R11, R8 ;  /* 0x0000000b06087224 */ /* 0x000fe400078e0208 */
[----:B------:R-:W-:Y:S02]  /*4530*/  IMAD R13, R3, R2, R13 ;  /* 0x00000002030d7224 */ /* 0x000fe400078e020d */
[----:B------:R-:W-:Y:S02]  /*4540*/  IMAD R8, R9, R6, R8 ;  /* 0x0000000609087224 */ /* 0x000fe400078e0208 */
.L_x_79:
[----:B------:R-:W-:Y:S05]  /*4550*/  BRA.U UP1, `(.L_x_80) ;  /* 0x0000000101107547 */ /* 0x000fea000b800000 */
[----:B------:R-:W-:Y:S04]  /*4560*/  MOV R0, UR13 ;  /* 0x0000000d00007c02 */ /* 0x000fe80008000f00 */
[----:B------:R-:W-:Y:S04]  /*4570*/  SHF.L.U32 R3, R0, 0x1f, RZ ;  /* 0x0000001f00037819 */ /* 0x000fe800000006ff */
[----:B------:R-:W1:Y:S02]  /*4580*/  SYNCS.PHASECHK.TRANS64.TRYWAIT P0, [UR6+0xe8], R3 ;  /* 0x0000e803ff0075a7 */ /* 0x000e640008001106 */
[----:B-1----:R-:W-:Y:S05]  /*4590*/  @!P0 BRA `(.L_x_81) ;  /* 0x0000002c00108947 */ /* 0x002fea0003800000 */
.L_x_80:
[----:B------:R-:W-:Y:S05]  /*45a0*/  BRA.U !UP3, `(.L_x_82) ;  /* 0x000000010b347547 */ /* 0x000fea000b800000 */
[----:B------:R-:W-:Y:S01]  /*45b0*/  UPLOP3.LUT UP0, UPT, UPT, UPT, UP2, 0x80, 0x8 ;  /* 0x000000000008789c */ /* 0x000fe20003f0f020 */
[----:B-1----:R-:W-:Y:S02]  /*45c0*/  HFMA2 R0, -RZ, RZ, 0, 5.9604644775390625e-08 ;  /* 0x00000001ff007431 */ /* 0x002fe400000001ff */
[----:B------:R-:W-:Y:S03]  /*45d0*/  IMAD.MOV.U32 R96, RZ, RZ, 0x1 ;  /* 0x00000001ff607424 */ /* 0x000fe600078e00ff */
[----:B------:R-:W-:Y:S05]  /*45e0*/  PLOP3.LUT P0, PT, PT, PT, UP0, 0x80, 0x8 ;  /* 0x000000000008781c */ /* 0x000fea0003f0f008 */
[----:B------:R-:W1:Y:S01]  /*45f0*/  @UP0 LDCU.64 UR8, c[0x0][0x888] ;  /* 0x00011100ff0807ac */ /* 0x000e620008000a00 */
[----:B------:R-:W-:Y:S07]  /*4600*/  @UP0 UIMAD UR7, UR36, UR4, URZ ;  /* 0x00000004240702a4 */ /* 0x000fee000f8e02ff */
[----:B------:R-:W-:Y:S01]  /*4610*/  @!P0 PRMT R96, R0, 0x7610, R96 ;  /* 0x0000761000608816 */ /* 0x000fe20000000060 */
[----:B-1----:R-:W-:Y:S03]  /*4620*/  @UP0 UIMAD.WIDE UR8, UR7, 0x4, UR8 ;  /* 0x00000004070808a5 */ /* 0x002fe6000f8e0208 */
[----:B------:R-:W1:Y:S03]  /*4630*/  @!UP0 LDCU UR7, c[0x0][0x880] ;  /* 0x00011000ff0787ac */ /* 0x000e660008000800 */
[----:B------:R-:W-:Y:S01]  /*4640*/  IMAD.U32 R10, RZ, RZ, UR8 ;  /* 0x00000008ff0a7e24 */ /* 0x000fe2000f8e00ff */
[----:B------:R-:W-:Y:S05]  /*4650*/  MOV R11, UR9 ;  /* 0x00000009000b7c02 */ /* 0x000fea0008000f00 */
[----:B-----5:R3:W5:Y:S02]  /*4660*/  @P0 LDG.E R49, desc[UR40][R10.64] ;  /* 0x000000280a310981 */ /* 0x020764000c1e1900 */
[----:B-1-3--:R-:W-:Y:S07]  /*4670*/  @!P0 IMAD.U32 R49, RZ, RZ, UR7 ;  /* 0x00000007ff318e24 */ /* 0x00afee000f8e00ff */
.L_x_82:
[----:B-----5:R-:W-:Y:S01]  /*4680*/  @!P4 FSETP.EQ.AND P5, PT, R49, RZ, PT ;  /* 0x000000ff3100c20b */ /* 0x020fe20003fa2000 */
[----:B------:R-:W-:Y:S01]  /*4690*/  @!UPT UIADD3 URZ, UPT, UPT, URZ, URZ, URZ ;  /* 0x000000fffffff290 */ /* 0x000fe2000fffe0ff */
[----:B------:R-:W-:Y:S11]  /*46a0*/  @!P4 BRA `(.L_x_83) ;  /* 0x000000000014c947 */ /* 0x000ff60003800000 */
[----:B------:R-:W-:Y:S02]  /*46b0*/  LOP3.LUT P0, RZ, R96, 0xff, RZ, 0xc0, !PT ;  /* 0x000000ff60ff7812 */ /* 0x000fe4000780c0ff */
[----:B------:R-:W-:Y:S04]  /*46c0*/  PLOP3.LUT P5, PT, PT, PT, UP0, 0x80, 0x8 ;  /* 0x000000000008781c */ /* 0x000fe80003faf008 */
[----:B------:R-:W-:Y:S07]  /*46d0*/  PLOP3.LUT P5, PT, P5, PT, PT, 0x8, 0x80 ;  /* 0x000000000080781c */ /* 0x000fee0002fae170 */
[----:B------:R-:W-:Y:S11]  /*46e0*/  @P0 FSETP.EQ.AND P5, PT, R49, RZ, PT ;  /* 0x000000ff3100020b */ /* 0x000ff60003fa2000 */
[----:B------:R-:W-:Y:S02]  /*46f0*/  @!UPT UIADD3 URZ, UPT, UPT, URZ, URZ, URZ ;  /* 0x000000fffffff290 */ /* 0x000fe4000fffe0ff */
.L_x_83:
[----:B------:R-:W3:Y:S01]  /*4700*/  SYNCS.PHASECHK.TRANS64.TRYWAIT P4, [UR6+0xd8], R26 ;  /* 0x0000d81aff0075a7 */ /* 0x000ee20008081106 */
[----:B------:R-:W-:Y:S01]  /*4710*/  @P3 SHF.R.U32.HI R27, RZ, 0x10, R21 ;  /* 0x00000010ff1b3819 */ /* 0x000fe20000011615 */
[----:B------:R-:W-:Y:S01]  /*4720*/  VIADD R29, R29, 0x1 ;  /* 0x000000011d1d7836 */ /* 0x000fe20000000000 */
[----:B------:R-:W5:Y:S08]  /*4730*/  LDC.64 R14, c[0x0][0xb10] ;  /* 0x0002c400ff0e7b82 */ /* 0x000f700000000a00 */
[----:B------:R-:W2:Y:S08]  /*4740*/  LDC.64 R10, c[0x0][0xb18] ;  /* 0x0002c600ff0a7b82 */ /* 0x000eb00000000a00 */
[----:B-1----:R-:W1:Y:S08]  /*4750*/  @!P1 LDC R0, c[0x0][0xb20] ;  /* 0x0002c800ff009b82 */ /* 0x002e700000000800 */
[----:B------:R-:W4:Y:S01]  /*4760*/  @!P1 LDC R3, c[0x0][0xb0c] ;  /* 0x0002c300ff039b82 */ /* 0x000f220000000800 */
[----:B-----5:R-:W-:Y:S05]  /*4770*/  @!P1 IMAD.HI.U32 R14, R13, R14, RZ ;  /* 0x0000000e0d0e9227 */ /* 0x020fea00078e00ff */
[----:B------:R-:W-:Y:S01]  /*4780*/  @!P1 SHF.R.U32.HI R14, RZ, R15, R14 ;  /* 0x0000000fff0e9219 */ /* 0x000fe2000001160e */
[----:B--2---:R-:W-:Y:S01]  /*4790*/  @!P1 IMAD.HI.U32 R11, R8, R11, RZ ;  /* 0x0000000b080b9227 */ /* 0x004fe200078e00ff */
[----:B------:R-:W-:Y:S04]  /*47a0*/  @!P1 ISETP.NE.AND P0, PT, R10, 0x1, PT ;  /* 0x000000010a00980c */ /* 0x000fe80003f05270 */
[----:B-1----:R-:W-:Y:S02]  /*47b0*/  @!P1 SHF.R.U32.HI R9, RZ, R0, R11 ;  /* 0x00000000ff099219 */ /* 0x002fe4000001160b */
[----:B----4-:R-:W-:Y:S02]  /*47c0*/  @!P1 ISETP.NE.AND P2, PT, R3, 0x1, PT ;  /* 0x000000010300980c */ /* 0x010fe40003f45270 */
[----:B------:R-:W-:Y:S02]  /*47d0*/  @!P1 SEL R9, R8, R9, !P0 ;  /* 0x0000000908099207 */ /* 0x000fe40004000000 */
[----:B------:R-:W-:Y:S02]  /*47e0*/  ELECT P0, URZ, PT ;  /* 0x0000000000ff782f */ /* 0x000fe40003800000 */
[----:B------:R-:W-:Y:S05]  /*47f0*/  @!P1 SEL R14, R13, R14, !P2 ;  /* 0x0000000e0d0e9207 */ /* 0x000fea0005000000 */
[----:B------:R-:W-:Y:S02]  /*4800*/  @!P1 IMAD.IADD R0, R9, 0x1, -R14 ;  /* 0x0000000109009824 */ /* 0x000fe400078e0a0e */
[----:B------:R-:W-:Y:S02]  /*4810*/  @!P1 IMAD.IADD R9, R14, 0x1, -R9 ;  /* 0x000000010e099824 */ /* 0x000fe400078e0a09 */
[----:B------:R-:W-:Y:S02]  /*4820*/  @!P1 IMAD R13, R0, R3, R13 ;  /* 0x00000003000d9224 */ /* 0x000fe400078e020d */
[----:B------:R-:W-:Y:S01]  /*4830*/  @!P1 IMAD R8, R9, R10, R8 ;  /* 0x0000000a09089224 */ /* 0x000fe200078e0208 */
[----:B---3--:R-:W-:Y:S06]  /*4840*/  @!P4 BRA `(.L_x_84) ;  /* 0x00000028007cc947 */ /* 0x008fec0003800000 */
.L_x_153:
[----:B------:R-:W-:Y:S01]  /*4850*/  PLOP3.LUT P5, PT, P5, P0, PT, 0xf2, 0x2f ;  /* 0x00000000002f781c */ /* 0x000fe20002fa1e72 */
[----:B------:R-:W-:Y:S01]  /*4860*/  UMOV UR14, 0x0 ;  /* 0x00000000000e7882 */ /* 0x000fe20000000000 */
[----:B------:R-:W-:Y:S01]  /*4870*/  LOP3.LUT R30, R30, 0x1, RZ, 0x3c, !PT ;  /* 0x000000011e1e7812 */ /* 0x000fe200078e3cff */
[----:B------:R-:W-:Y:S01]  /*4880*/  UMOV UR15, 0x10000000 ;  /* 0x10000000000f7882 */ /* 0x000fe20000000000 */
[----:B------:R-:W-:Y:S01]  /*4890*/  UMOV UR12, UR36 ;  /* 0x00000024000c7c82 */ /* 0x000fe20008000000 */
[----:B------:R-:W-:Y:S08]  /*48a0*/  @P3 R2UR UR36, R27 ;  /* 0x000000001b2432ca */ /* 0x000ff000000e0000 */
[----:B-1----:R-:W-:Y:S01]  /*48b0*/  @!P5 IADD3 R3, P0, PT, R32, 0x580, RZ ;  /* 0x000005802003d810 */ /* 0x002fe20007f1e0ff */
[----:B------:R-:W-:Y:S01]  /*48c0*/  @!P5 IMAD.SHL.U32 R91, R91, 0x40, RZ ;  /* 0x000000405b5bd824 */ /* 0x000fe200078e00ff */
[----:B------:R-:W-:Y:S01]  /*48d0*/  VOTEU.ALL UP1, P5 ;  /* 0x0000000000ff7886 */ /* 0x000fe20002820000 */
[----:B------:R-:W-:Y:S01]  /*48e0*/  @!P5 IMAD.SHL.U32 R97, R97, 0x40, RZ ;  /* 0x000000406161d824 */ /* 0x000fe200078e00ff */
[----:B------:R-:W-:Y:S01]  /*48f0*/  @!P5 R2UR UR8, R3 ;  /* 0x000000000308d2ca */ /* 0x000fe200000e0000 */
[----:B------:R-:W-:Y:S01]  /*4900*/  @!P5 IMAD.X R0, RZ, RZ, R33, P0 ;  /* 0x000000ffff00d224 */ /* 0x000fe200000e0621 */
[----:B------:R-:W-:Y:S01]  /*4910*/  @!P5 R2UR UR10, R91 ;  /* 0x000000005b0ad2ca */ /* 0x000fe200000e0000 */
[----:B------:R-:W-:Y:S01]  /*4920*/  @!UP1 UIADD3 UR9, UPT, UPT, UR6, 0xd0, URZ ;  /* 0x000000d006099890 */ /* 0x000fe2000fffe0ff */
[----:B------:R-:W-:Y:S01]  /*4930*/  @!P5 R2UR UR11, R97 ;  /* 0x00000000610bd2ca */ /* 0x000fe200000e0000 */
[----:B------:R-:W-:Y:S01]  /*4940*/  IMAD.IADD R91, R8, 0x1, R79 ;  /* 0x00000001085b7824 */ /* 0x000fe200078e024f */
[----:B------:R-:W-:Y:S01]  /*4950*/  @!P5 R2UR UR7, R0 ;  /* 0x000000000007d2ca */ /* 0x000fe200000e0000 */
[----:B------:R-:W-:Y:S01]  /*4960*/  IMAD.IADD R97, R13, 0x1, R90 ;  /* 0x000000010d617824 */ /* 0x000fe200078e025a */
[C---:B------:R-:W-:Y:S04]  /*4970*/  ISETP.NE.AND P0, PT, R29.reuse, 0x2, PT ;  /* 0x000000021d00780c */ /* 0x040fe80003f05270 */
[----:B------:R-:W-:Y:S01]  /*4980*/  SEL R3, RZ, 0x1, P0 ;  /* 0x00000001ff037807 */ /* 0x000fe20000000000 */
[----:B------:R-:W-:Y:S01]  /*4990*/  IMAD.U32 R10, RZ, RZ, UR8 ;  /* 0x00000008ff0a7e24 */ /* 0x000fe2000f8e00ff */
[----:B------:R-:W-:Y:S01]  /*49a0*/  @!UP1 UIADD3 UR8, UPT, UPT, UR6, 0x200, URZ ;  /* 0x0000020006089890 */ /* 0x000fe2000fffe0ff */
[----:B------:R-:W-:Y:S01]  /*49b0*/  SEL R29, R29, RZ, P0 ;  /* 0x000000ff1d1d7207 */ /* 0x000fe20000000000 */
[----:B------:R-:W-:Y:S01]  /*49c0*/  VOTEU.ALL UP1, P5 ;  /* 0x0000000000ff7886 */ /* 0x000fe20002820000 */
[----:B------:R-:W-:Y:S02]  /*49d0*/  LOP3.LUT R28, R28, R3, RZ, 0x3c, !PT ;  /* 0x000000031c1c7212 */ /* 0x000fe400078e3cff */
[----:B------:R-:W-:Y:S01]  /*49e0*/  IMAD.U32 R11, RZ, RZ, UR7 ;  /* 0x00000007ff0b7e24 */ /* 0x000fe2000f8e00ff */
[----:B------:R-:W-:Y:S04]  /*49f0*/  @!P5 R2UR UR16, R10 ;  /* 0x000000000a10d2ca */ /* 0x000fe800000e0000 */
[----:B------:R-:W-:Y:S11]  /*4a00*/  @!P5 R2UR UR17, R11 ;  /* 0x000000000b11d2ca */ /* 0x000ff600000e0000 */
[----:B------:R-:W-:Y:S02]  /*4a10*/  @!UPT UIADD3 URZ, UPT, UPT, URZ, URZ, URZ ;  /* 0x000000fffffff290 */ /* 0x000fe4000fffe0ff */
[----:B------:R3:W-:Y:S01]  /*4a20*/  @!UP1 UTMALDG.3D [UR8], [UR16], desc[UR14] ;  /* 0x00000e08100095b4 */ /* 0x0007e20008011000 */
[----:B------:R3:W-:Y:S01]  /*4a30*/  @!P5 SYNCS.ARRIVE.TRANS64.RED.A0TR RZ, [UR6+0xd0], R25 ;  /* 0x0000d019ffffd9a7 */ /* 0x0007e20008300406 */
[----:B------:R-:W-:Y:S01]  /*4a40*/  UPLOP3.LUT UP1, UPT, UPT, UPT, UPT, 0x80, 0x8 ;  /* 0x000000000008789c */ /* 0x000fe20003f2f070 */
[----:B------:R-:W-:Y:S01]  /*4a50*/  SYNCS.ARRIVE.TRANS64.RED.A1T0 RZ, [UR37], RZ ;  /* 0x000000ffffff79a7 */ /* 0x000fe20008100425 */
[----:B------:R-:W-:Y:S09]  /*4a60*/  @P3 BRA `(.L_x_85) ;  /* 0xfffffff400b43947 */ /* 0x000ff2000383ffff */
[----:B------:R-:W-:Y:S07]  /*4a70*/  MOV R0, UR6 ;  /* 0x0000000600007c02 */ /* 0x000fee0008000f00 */
.L_x_86:
[----:B-1----:R-:W-:-:S04]  /*4a80*/  SHF.L.U32 R3, R30, 0x1f, RZ ;  /* 0x0000001f1e037819 */ /* 0x002fc800000006ff */
[----:B------:R1:W2:Y:S03]  /*4a90*/  SYNCS.PHASECHK.TRANS64.TRYWAIT P0, [R0+URZ+0xd8], R3 ;  /* 0x0000d803000075a7 */ /* 0x0002a600080011ff */
[----:B--2---:R-:W-:Y:S05]  /*4aa0*/  @!P0 NANOSLEEP.SYNCS 0x989680 ;  /* 0x009896800000895d */ /* 0x004fea0003900000 */
[----:B------:R-:W2:Y:S02]  /*4ab0*/  @!P0 SYNCS.PHASECHK.TRANS64 P0, [R0+URZ+0xd8], R3 ;  /* 0x0000d803000085a7 */ /* 0x000ea400080010ff */
[----:B--23--:R-:W-:Y:S05]  /*4ac0*/  @P0 EXIT ;  /* 0x000000000000094d */ /* 0x00cfea0003800000 */
[----:B------:R-:W-:Y:S05]  /*4ad0*/  BRA `(.L_x_86) ;  /* 0xfffffffc00e87947 */ /* 0x000fea000383ffff */
.L_x_77:
[----:B------:R-:W-:-:S06]  /*4ae0*/  UISETP.GE.AND UP1, UPT, UR8, 0x4, UPT ;  /* 0x000000040800788c */ /* 0x000fcc000bf26270 */
[----:B------:R-:W-:-:S13]  /*4af0*/  PLOP3.LUT P0, PT, PT, PT, UP1, 0x80, 0x8 ;  /* 0x000000000008781c */ /* 0x000fda0003f0f018 */
[----:B------:R-:W-:Y:S05]  /*4b00*/  @!P0 EXIT ;  /* 0x000000000000894d */ /* 0x000fea0003800000 */
[----:B------:R-:W-:Y:S01]  /*4b10*/  BAR.SYNC.DEFER_BLOCKING 0x6, 0xa0 ;  /* 0x0182800000007b1d */ /* 0x000fe20000010000 */
[C---:B------:R-:W-:Y:S02]  /*4b20*/  IMAD.SHL.U32 R5, R101.reuse, 0x40, RZ ;  /* 0x0000004065057824 */ /* 0x040fe400078e00ff */
[----:B------:R-:W-:Y:S02]  /*4b30*/  HFMA2 R111, -RZ, RZ, 0, 0 ;  /* 0x00000000ff6f7431 */ /* 0x000fe400000001ff */
[C---:B------:R-:W-:Y:S01]  /*4b40*/  IMAD.SHL.U32 R0, R101.reuse, 0x20, RZ ;  /* 0x0000002065007824 */ /* 0x040fe200078e00ff */
[----:B------:R-:W-:Y:S01]  /*4b50*/  CS2R R106, SRZ ;  /* 0x00000000006a7805 */ /* 0x000fe2000001ff00 */
[----:B------:R-:W-:Y:S01]  /*4b60*/  IMAD.SHL.U32 R2, R101, 0x2, RZ ;  /* 0x0000000265027824 */ /* 0x000fe200078e00ff */
[----:B------:R-:W-:Y:S01]  /*4b70*/  UMOV UR43, 0x400 ;  /* 0x00000400002b7882 */ /* 0x000fe20000000000 */
[----:B------:R-:W1:Y:S01]  /*4b80*/  LDC R99, c[0x0][0x370] ;  /* 0x0000dc00ff637b82 */ /* 0x000e620000000800 */
[----:B------:R-:W-:Y:S01]  /*4b90*/  ULEA UR43, UR37, UR43, 0x18 ;  /* 0x0000002b252b7291 */ /* 0x000fe2000f8ec0ff */
[----:B------:R-:W-:Y:S01]  /*4ba0*/  LOP3.LUT R7, R5, 0x180, RZ, 0xc0, !PT ;  /* 0x0000018005077812 */ /* 0x000fe200078ec0ff */
[C---:B------:R-:W-:Y:S01]  /*4bb0*/  IMAD.SHL.U32 R103, R101.reuse, 0x8, RZ ;  /* 0x0000000865677824 */ /* 0x040fe200078e00ff */
[----:B------:R-:W-:Y:S01]  /*4bc0*/  LOP3.LUT R0, R0, 0xc00, RZ, 0xc0, !PT ;  /* 0x00000c0000007812 */ /* 0x000fe200078ec0ff */
[----:B------:R-:W-:Y:S01]  /*4bd0*/  IMAD.U32 R46, R101, 0x10000, RZ ;  /* 0x00010000652e7824 */ /* 0x000fe200078e00ff */
[----:B------:R-:W-:Y:S01]  /*4be0*/  LOP3.LUT R2, R7, 0x20, R2, 0xf8, !PT ;  /* 0x0000002007027812 */ /* 0x000fe200078ef802 */
[----:B------:R-:W-:Y:S01]  /*4bf0*/  UIADD3 UR4, UPT, UPT, UR43, 0x1200, URZ ;  /* 0x000012002b047890 */ /* 0x000fe2000fffe0ff */
[----:B------:R-:W2:Y:S01]  /*4c00*/  LDC R42, c[0x0][0xb0c] ;  /* 0x0002c300ff2a7b82 */ /* 0x000ea20000000800 */
[----:B------:R-:W-:Y:S01]  /*4c10*/  LOP3.LUT R0, R0, 0x40, R5, 0xf8, !PT ;  /* 0x0000004000007812 */ /* 0x000fe200078ef805 */
[----:B------:R-:W-:Y:S01]  /*4c20*/  IMAD.MOV.U32 R44, RZ, RZ, RZ ;  /* 0x000000ffff2c7224 */ /* 0x000fe200078e00ff */
[----:B------:R-:W-:Y:S01]  /*4c30*/  LOP3.LUT R103, R2, 0x30, R103, 0x78, !PT ;  /* 0x0000003002677812 */ /* 0x000fe200078e7867 */
[----:B------:R-:W-:Y:S01]  /*4c40*/  IMAD.MOV.U32 R108, RZ, RZ, RZ ;  /* 0x000000ffff6c7224 */ /* 0x000fe200078e00ff */
[----:B------:R-:W-:Y:S01]  /*4c50*/  LOP3.LUT R0, R0, 0x200, R5, 0xf8, !PT ;  /* 0x0000020000007812 */ /* 0x000fe200078ef805 */
[----:B------:R-:W-:Y:S01]  /*4c60*/  IMAD.SHL.U32 R5, R101, 0x10, RZ ;  /* 0x0000001065057824 */ /* 0x000fe200078e00ff */
[----:B------:R-:W-:Y:S01]  /*4c70*/  LOP3.LUT R46, R46, 0x600000, RZ, 0xc0, !PT ;  /* 0x006000002e2e7812 */ /* 0x000fe200078ec0ff */
[----:B------:R-:W4:Y:S01]  /*4c80*/  LDC R98, c[0x0][0xb20] ;  /* 0x0002c800ff627b82 */ /* 0x000f220000000800 */
[----:B------:R-:W3:Y:S01]  /*4c90*/  LDS R3, [UR43+0x1a0] ;  /* 0x0001a02bff037984 */ /* 0x000ee20008000800 */
[----:B------:R-:W-:Y:S01]  /*4ca0*/  LOP3.LUT R103, R0, R103, RZ, 0xfc, !PT ;  /* 0x0000006700677212 */ /* 0x000fe200078efcff */
[----:B------:R-:W-:Y:S01]  /*4cb0*/  IMAD.U32 R109, RZ, RZ, UR4 ;  /* 0x00000004ff6d7e24 */ /* 0x000fe2000f8e00ff */
[----:B------:R-:W-:Y:S01]  /*4cc0*/  LOP3.LUT R5, R5, 0x20, RZ, 0xc0, !PT ;  /* 0x0000002005057812 */ /* 0x000fe200078ec0ff */
[----:B------:R-:W1:Y:S01]  /*4cd0*/  LDCU.64 UR46, c[0x0][0x348] ;  /* 0x00006900ff2e77ac */ /* 0x000e620008000a00 */
[----:B------:R-:W-:-:S02]  /*4ce0*/  IADD3 R102, PT, PT, R103, UR43, RZ ;  /* 0x0000002b67667c10 */ /* 0x000fc4000fffe0ff */
[----:B------:R-:W1:Y:S01]  /*4cf0*/  LDC R41, c[0x0][0xb30] ;  /* 0x0002cc00ff297b82 */ /* 0x000e620000000800 */
[----:B------:R-:W1:Y:S01]  /*4d00*/  LDCU.64 UR38, c[0x0][0x888] ;  /* 0x00011100ff2677ac */ /* 0x000e620008000a00 */
[----:B------:R-:W-:Y:S01]  /*4d10*/  IADD3 R102, PT, PT, -R5, 0x200, R102 ;  /* 0x0000020005667810 */ /* 0x000fe20007ffe166 */
[----:B------:R-:W-:-:S05]  /*4d20*/  UIADD3 UR42, UPT, UPT, UR43, 0x200, URZ ;  /* 0x000002002b2a7890 */ /* 0x000fca000fffe0ff */
[----:B------:R-:W1:Y:S08]  /*4d30*/  LDC.64 R88, c[0x0][0xb10] ;  /* 0x0002c400ff587b82 */ /* 0x000e700000000a00 */
[----:B------:R-:W1:Y:S08]  /*4d40*/  LDC.64 R38, c[0x0][0xb18] ;  /* 0x0002c600ff267b82 */ /* 0x000e700000000a00 */
[----:B------:R-:W1:Y:S08]  /*4d50*/  LDC.64 R84, c[0x0][0x888] ;  /* 0x00022200ff547b82 */ /* 0x000e700000000a00 */
[----:B------:R-:W1:Y:S01]  /*4d60*/  LDC.64 R36, c[0x0][0xb28] ;  /* 0x0002ca00ff247b82 */ /* 0x000e620000000a00 */
[----:B---3--:R-:W-:-:S07]  /*4d70*/  IMAD.IADD R46, R3, 0x1, R46 ;  /* 0x00000001032e7824 */ /* 0x008fce00078e022e */
[----:B------:R-:W3:Y:S08]  /*4d80*/  LDC.64 R86, c[0x0][0x890] ;  /* 0x00022400ff567b82 */ /* 0x000ef00000000a00 */
[----:B------:R-:W1:Y:S08]  /*4d90*/  LDC.64 R82, c[0x0][0x8b0] ;  /* 0x00022c00ff527b82 */ /* 0x000e700000000a00 */
[----:B------:R-:W1:Y:S08]  /*4da0*/  LDC.64 R80, c[0x0][0x8a8] ;  /* 0x00022a00ff507b82 */ /* 0x000e700000000a00 */
[----:B--2-4-:R-:W1:Y:S02]  /*4db0*/  LDC R100, c[0x0][0x374] ;  /* 0x0000dd00ff647b82 */ /* 0x014e640000000800 */
.L_x_104:
[----:B------:R-:W-:Y:S02]  /*4dc0*/  LEA R0, R111, UR43, 0x3 ;  /* 0x0000002b6f007c11 */ /* 0x000fe4000f8e18ff */
[----:B------:R-:W-:Y:S02]  /*4dd0*/  SHF.L.U32 R3, R107, 0x1f, RZ ;  /* 0x0000001f6b037819 */ /* 0x000fe400000006ff */
[----:B------:R-:W-:Y:S02]  /*4de0*/  LEA R16, R111, UR43, 0x4 ;  /* 0x0000002b6f107c11 */ /* 0x000fe4000f8e20ff */
[----:B--2---:R-:W2:Y:S02]  /*4df0*/  SYNCS.PHASECHK.TRANS64.TRYWAIT P0, [R0+URZ+0xf0], R3 ;  /* 0x0000f003000075a7 */ /* 0x004ea400080011ff */
[----:B-12---:R-:W-:Y:S05]  /*4e00*/  @!P0 BRA `(.L_x_87) ;  /* 0x0000002400248947 */ /* 0x006fea0003800000 */
.L_x_154:
[----:B------:R-:W4:Y:S01]  /*4e10*/  LDC.64 R12, c[0x0][0xb10] ;  /* 0x0002c400ff0c7b82 */ /* 0x000f220000000a00 */
[----:B------:R-:W3:Y:S01]  /*4e20*/  LDS.128 R16, [R16+0x180] ;  /* 0x0001800010107984 */ /* 0x000ee20000000c00 */
[----:B-1----:R-:W-:Y:S01]  /*4e30*/  ISETP.NE.AND P1, PT, R41, 0x1, PT ;  /* 0x000000012900780c */ /* 0x002fe20003f25270 */
[----:B--2---:R-:W-:Y:S01]  /*4e40*/  VIADD R0, R0, 0x100 ;  /* 0x0000010000007836 */ /* 0x004fe20000000000 */
[----:B------:R-:W-:Y:S04]  /*4e50*/  ISETP.GE.AND P0, PT, R40, 0x1, PT ;  /* 0x000000012800780c */ /* 0x000fe80003f06270 */
[----:B------:R-:W1:Y:S01]  /*4e60*/  LDC.64 R10, c[0x0][0xb18] ;  /* 0x0002c600ff0a7b82 */ /* 0x000e620000000a00 */
[----:B------:R-:W-:Y:S01]  /*4e70*/  PRMT R0, RZ, 0x654, R0 ;  /* 0x00000654ff007816 */ /* 0x000fe20000000000 */
[----:B------:R-:W-:Y:S01]  /*4e80*/  @!PT LDS RZ, [RZ] ;  /* 0x00000000fffff984 */ /* 0x000fe20000000800 */
[----:B------:R-:W-:Y:S01]  /*4e90*/  @!PT LDS RZ, [RZ] ;  /* 0x00000000fffff984 */ /* 0x000fe20000000800 */
[----:B------:R-:W-:Y:S01]  /*4ea0*/  @!PT LDS RZ, [RZ] ;  /* 0x00000000fffff984 */ /* 0x000fe20000000800 */
[----:B------:R-:W-:Y:S01]  /*4eb0*/  @!PT LDS RZ, [RZ] ;  /* 0x00000000fffff984 */ /* 0x000fe20000000800 */
[----:B------:R2:W-:Y:S06]  /*4ec0*/  MEMBAR.ALL.CTA ;  /* 0x0000000000007992 */ /* 0x0005ec0000008000 */
[----:B--2---:R-:W2:Y:S01]  /*4ed0*/  FENCE.VIEW.ASYNC.S ;  /* 0x00000000000073c6 */ /* 0x004ea20000000000 */
[----:B------:R-:W1:Y:S08]  /*4ee0*/  @!P1 LDC R14, c[0x0][0xb20] ;  /* 0x0002c800ff0e9b82 */ /* 0x000e700000000800 */
[----:B------:R-:W1:Y:S01]  /*4ef0*/  @!P1 LDC R9, c[0x0][0xb0c] ;  /* 0x0002c300ff099b82 */ /* 0x000e620000000800 */
[----:B--2---:R2:W-:Y:S01]  /*4f00*/  SYNCS.ARRIVE.TRANS64.RED.A1T0 RZ, [R0+URZ], RZ ;  /* 0x000000ff00ff79a7 */ /* 0x0045e200081004ff */
[----:B---3--:R-:W-:Y:S04]  /*4f10*/  LOP3.LUT P4, RZ, R18, 0x1, RZ, 0xc0, !PT ;  /* 0x0000000112ff7812 */ /* 0x008fe8000788c0ff */
[----:B------:R-:W-:Y:S09]  /*4f20*/  P2R R110, PR, RZ, 0x10 ;  /* 0x00000010ff6e7803 */ /* 0x000ff20000000000 */
[----:B------:R-:W-:Y:S02]  /*4f30*/  @P4 MOV R45, R16 ;  /* 0x00000010002d4202 */ /* 0x000fe40000000f00 */
[----:B------:R-:W-:Y:S01]  /*4f40*/  @P4 LOP3.LUT R43, R17, 0xffff, RZ, 0xc0, !PT ;  /* 0x0000ffff112b4812 */ /* 0x000fe200078ec0ff */
[----:B--2-4-:R-:W-:Y:S06]  /*4f50*/  @!P0 BRA `(.L_x_88) ;  /* 0x0000000000a48947 */ /* 0x014fec0003800000 */
[----:B------:R-:W-:Y:S01]  /*4f60*/  IMAD.HI.U32 R21, R100, R39, RZ ;  /* 0x0000002764157227 */ /* 0x000fe200078e00ff */
[----:B------:R-:W-:Y:S02]  /*4f70*/  ISETP.NE.AND P0, PT, R38, 0x1, PT ;  /* 0x000000012600780c */ /* 0x000fe40003f05270 */
[----:B------:R-:W-:Y:S01]  /*4f80*/  ISETP.NE.AND P2, PT, R40, 0x1, PT ;  /* 0x000000012800780c */ /* 0x000fe20003f45270 */
[----:B------:R-:W-:Y:S01]  /*4f90*/  IMAD.HI.U32 R20, R99, R88, RZ ;  /* 0x0000005863147227 */ /* 0x000fe200078e00ff */
[----:B------:R-:W-:Y:S02]  /*4fa0*/  SHF.R.U32.HI R21, RZ, R98, R21 ;  /* 0x00000062ff157219 */ /* 0x000fe40000011615 */
[----:B------:R-:W-:Y:S01]  /*4fb0*/  ISETP.NE.AND P3, PT, R42, 0x1, PT ;  /* 0x000000012a00780c */ /* 0x000fe20003f65270 */
[----:B------:R-:W-:Y:S01]  /*4fc0*/  IMAD.HI.U32 R24, R45, R88, RZ ;  /* 0x000000582d187227 */ /* 0x000fe200078e00ff */
[----:B------:R-:W-:Y:S02]  /*4fd0*/  SHF.R.U32.HI R20, RZ, R89, R20 ;  /* 0x00000059ff147219 */ /* 0x000fe40000011614 */
[----:B------:R-:W-:Y:S01]  /*4fe0*/  SEL R3, R100, R21, !P0 ;  /* 0x0000001564037207 */ /* 0x000fe20004000000 */
[----:B------:R-:W-:Y:S01]  /*4ff0*/  IMAD.HI.U32 R21, R43, R39, RZ ;  /* 0x000000272b157227 */ /* 0x000fe200078e00ff */
[----:B------:R-:W-:Y:S02]  /*5000*/  SEL R7, R99, R20, !P3 ;  /* 0x0000001463077207 */ /* 0x000fe40005800000 */
[----:B------:R-:W-:Y:S01]  /*5010*/  SHF.R.U32.HI R24, RZ, R89, R24 ;  /* 0x00000059ff187219 */ /* 0x000fe20000011618 */
[-C--:B------:R-:W-:Y:S04]  /*5020*/  IMAD.HI.U32 R20, R3, R36.reuse, RZ ;  /* 0x0000002403147227 */ /* 0x080fe800078e00ff */
[----:B------:R-:W-:Y:S01]  /*5030*/  IMAD.HI.U32 R22, R7, R36, RZ ;  /* 0x0000002407167227 */ /* 0x000fe200078e00ff */
[-C--:B------:R-:W-:Y:S02]  /*5040*/  @P2 SHF.R.U32.HI R3, RZ, R37.reuse, R20 ;  /* 0x00000025ff032219 */ /* 0x080fe40000011614 */
[----:B------:R-:W-:Y:S02]  /*5050*/  SHF.R.U32.HI R20, RZ, R98, R21 ;  /* 0x00000062ff147219 */ /* 0x000fe40000011615 */
[----:B------:R-:W-:Y:S01]  /*5060*/  @P2 SHF.R.U32.HI R7, RZ, R37, R22 ;  /* 0x00000025ff072219 */ /* 0x000fe20000011616 */
[C---:B------:R-:W-:Y:S01]  /*5070*/  IMAD R2, R40.reuse, R3, RZ ;  /* 0x0000000328027224 */ /* 0x040fe200078e02ff */
[----:B------:R-:W-:Y:S02]  /*5080*/  SEL R5, R43, R20, !P0 ;  /* 0x000000142b057207 */ /* 0x000fe40004000000 */
[----:B------:R-:W-:Y:S01]  /*5090*/  SEL R3, R45, R24, !P3 ;  /* 0x000000182d037207 */ /* 0x000fe20005800000 */
[----:B------:R-:W-:Y:S01]  /*50a0*/  IMAD R4, R40, R7, RZ ;  /* 0x0000000728047224 */ /* 0x000fe200078e02ff */
[C---:B------:R-:W-:Y:S01]  /*50b0*/  ISETP.GE.AND P0, PT, R5.reuse, R2, PT ;  /* 0x000000020500720c */ /* 0x040fe20003f06270 */
[----:B------:R-:W-:Y:S03]  /*50c0*/  IMAD.HI.U32 R6, R5, R36, RZ ;  /* 0x0000002405067227 */ /* 0x000fe600078e00ff */
[----:B------:R-:W-:Y:S01]  /*50d0*/  ISETP.GE.OR P0, PT, R3, R4, P0 ;  /* 0x000000040300720c */ /* 0x000fe20000706670 */
[----:B------:R-:W-:Y:S01]  /*50e0*/  IMAD.MOV R4, RZ, RZ, -R3 ;  /* 0x000000ffff047224 */ /* 0x000fe200078e0a03 */
[-C--:B------:R-:W-:Y:S03]  /*50f0*/  SHF.R.U32.HI R6, RZ, R37.reuse, R6 ;  /* 0x00000025ff067219 */ /* 0x080fe60000011606 */
[----:B------:R-:W-:Y:S01]  /*5100*/  IMAD R45, R42, R4, R45 ;  /* 0x000000042a2d7224 */ /* 0x000fe200078e022d */
[----:B------:R-:W-:Y:S05]  /*5110*/  SEL R15, R5, R6, !P2 ;  /* 0x00000006050f7207 */ /* 0x000fea0005000000 */
[----:B------:R-:W-:Y:S02]  /*5120*/  IMAD.MOV R6, RZ, RZ, -R15 ;  /* 0x000000ffff067224 */ /* 0x000fe400078e0a0f */
[C---:B------:R-:W-:Y:S04]  /*5130*/  @!P0 IMAD.HI.U32 R2, R3.reuse, R36, RZ ;  /* 0x0000002403028227 */ /* 0x040fe800078e00ff */
[----:B------:R-:W-:Y:S01]  /*5140*/  IMAD R6, R40, R6, R5 ;  /* 0x0000000628067224 */ /* 0x000fe200078e0205 */
[----:B------:R-:W-:Y:S04]  /*5150*/  @!P0 SHF.R.U32.HI R2, RZ, R37, R2 ;  /* 0x00000025ff028219 */ /* 0x000fe80000011602 */
[----:B------:R-:W-:Y:S02]  /*5160*/  @!P0 SEL R0, R3, R2, !P2 ;  /* 0x0000000203008207 */ /* 0x000fe40005000000 */
[----:B------:R-:W-:Y:S02]  /*5170*/  IADD3 R2, PT, PT, -R5, RZ, RZ ;  /* 0x000000ff05027210 */ /* 0x000fe40007ffe1ff */
[----:B------:R-:W-:Y:S01]  /*5180*/  @!P0 IADD3 R8, PT, PT, R15, -R0, RZ ;  /* 0x800000000f088210 */ /* 0x000fe20007ffe0ff */
[----:B------:R-:W-:Y:S02]  /*5190*/  @!P0 IMAD R0, R7, R6, R0 ;  /* 0x0000000607008224 */ /* 0x000fe400078e0200 */
[----:B------:R-:W-:Y:S02]  /*51a0*/  IMAD R43, R38, R2, R43 ;  /* 0x00000002262b7224 */ /* 0x000fe400078e022b */
[----:B------:R-:W-:Y:S02]  /*51b0*/  @!P0 IMAD R5, R8, R40, R3 ;  /* 0x0000002808058224 */ /* 0x000fe400078e0203 */
[----:B------:R-:W-:Y:S04]  /*51c0*/  @!P0 IMAD.MOV.U32 R3, RZ, RZ, R0 ;  /* 0x000000ffff038224 */ /* 0x000fe800078e0000 */
[----:B------:R-:W-:Y:S02]  /*51d0*/  IMAD R45, R3, R42, R45 ;  /* 0x0000002a032d7224 */ /* 0x000fe400078e022d */
[----:B------:R-:W-:Y:S07]  /*51e0*/  IMAD R43, R5, R38, R43 ;  /* 0x00000026052b7224 */ /* 0x000fee00078e022b */
.L_x_88:
[----:B------:R-:W-:Y:S01]  /*51f0*/  @!P1 IMAD.HI.U32 R0, R45, R12, RZ ;  /* 0x0000000c2d009227 */ /* 0x000fe200078e00ff */
[----:B-1----:R-:W-:Y:S01]  /*5200*/  @!P1 ISETP.NE.AND P0, PT, R10, 0x1, PT ;  /* 0x000000010a00980c */ /* 0x002fe20003f05270 */
[----:B------:R-:W-:Y:S01]  /*5210*/  ULOP3.LUT UP0, URZ, UR42, 0x1b0, URZ, 0xc0, !UPT ;  /* 0x000001b02aff7892 */ /* 0x000fe2000f80c0ff */
[----:B------:R-:W-:Y:S01]  /*5220*/  @!P1 ISETP.NE.AND P2, PT, R9, 0x1, PT ;  /* 0x000000010900980c */ /* 0x000fe20003f45270 */
[----:B------:R-:W-:Y:S01]  /*5230*/  @!P1 IMAD.HI.U32 R3, R43, R11, RZ ;  /* 0x0000000b2b039227 */ /* 0x000fe200078e00ff */
[----:B------:R-:W-:Y:S02]  /*5240*/  @!P1 SHF.R.U32.HI R0, RZ, R13, R0 ;  /* 0x0000000dff009219 */ /* 0x000fe40000011600 */
[----:B------:R-:W-:Y:S01]  /*5250*/  @P4 SHF.R.U32.HI R105, RZ, 0x10, R17 ;  /* 0x00000010ff694819 */ /* 0x000fe20000011611 */
[----:B------:R-:W-:Y:S01]  /*5260*/  VIADD R111, R111, 0x1 ;  /* 0x000000016f6f7836 */ /* 0x000fe20000000000 */
[----:B------:R-:W-:Y:S02]  /*5270*/  @!P1 SHF.R.U32.HI R2, RZ, R14, R3 ;  /* 0x0000000eff029219 */ /* 0x000fe40000011603 */
[----:B------:R-:W-:Y:S02]  /*5280*/  @!P1 SEL R3, R45, R0, !P2 ;  /* 0x000000002d039207 */ /* 0x000fe40005000000 */
[----:B------:R-:W-:Y:S05]  /*5290*/  @!P1 SEL R2, R43, R2, !P0 ;  /* 0x000000022b029207 */ /* 0x000fea0004000000 */
[----:B------:R-:W-:Y:S02]  /*52a0*/  @!P1 IMAD.IADD R0, R2, 0x1, -R3 ;  /* 0x0000000102009824 */ /* 0x000fe400078e0a03 */
[----:B------:R-:W-:Y:S02]  /*52b0*/  @!P1 IMAD.IADD R2, R3, 0x1, -R2 ;  /* 0x0000000103029824 */ /* 0x000fe400078e0a02 */
[----:B------:R-:W-:Y:S02]  /*52c0*/  @!P1 IMAD R45, R0, R9, R45 ;  /* 0x00000009002d9224 */ /* 0x000fe400078e022d */
[----:B------:R-:W-:Y:S01]  /*52d0*/  @!P1 IMAD R43, R2, R10, R43 ;  /* 0x0000000a022b9224 */ /* 0x000fe200078e022b */
[----:B------:R-:W-:Y:S06]  /*52e0*/  BRA.U !UP0, `(.L_x_89) ;  /* 0x0000000108407547 */ /* 0x000fec000b800000 */
[----:B------:R-:W1:Y:S01]  /*52f0*/  LDCU.64 UR8, c[0x4][0x80] ;  /* 0x01001000ff0877ac */ /* 0x000e620008000a00 */
[----:B------:R-:W-:Y:S01]  /*5300*/  MOV R3, 0x0 ;  /* 0x0000000000037802 */ /* 0x000fe20000000f00 */
[----:B------:R-:W-:Y:S02]  /*5310*/  HFMA2 R12, -RZ, RZ, 0, 5.9604644775390625e-08 ;  /* 0x00000001ff0c7431 */ /* 0x000fe400000001ff */
[----:B------:R-:W-:Y:S02]  /*5320*/  IMAD.MOV.U32 R8, RZ, RZ, 0x70 ;  /* 0x00000070ff087424 */ /* 0x000fe400078e00ff */
[----:B------:R-:W-:Y:S01]  /*5330*/  IMAD.MOV.U32 R13, RZ, RZ, RZ ;  /* 0x000000ffff0d7224 */ /* 0x000fe200078e00ff */
[----:B------:R-:W2:Y:S01]  /*5340*/  LDCU.64 UR6, c[0x4][0x88] ;  /* 0x01001100ff0677ac */ /* 0x000ea20008000a00 */
[----:B------:R-:W3:Y:S01]  /*5350*/  LDC.64 R2, c[0x4][R3] ;  /* 0x0100000003027b82 */ /* 0x000ee20000000a00 */
[----:B------:R-:W4:Y:S01]  /*5360*/  LDCU.64 UR4, c[0x4][0x8] ;  /* 0x01000100ff0477ac */ /* 0x000f220008000a00 */
[----:B-1----:R-:W-:Y:S01]  /*5370*/  MOV R5, UR9 ;  /* 0x0000000900057c02 */ /* 0x002fe20008000f00 */
[----:B------:R-:W-:Y:S01]  /*5380*/  IMAD.U32 R4, RZ, RZ, UR8 ;  /* 0x00000008ff047e24 */ /* 0x000fe2000f8e00ff */
[----:B--2---:R-:W-:Y:S01]  /*5390*/  MOV R7, UR7 ;  /* 0x0000000700077c02 */ /* 0x004fe20008000f00 */
[----:B------:R-:W-:Y:S01]  /*53a0*/  IMAD.U32 R6, RZ, RZ, UR6 ;  /* 0x00000006ff067e24 */ /* 0x000fe2000f8e00ff */
[----:B----4-:R-:W-:Y:S01]  /*53b0*/  MOV R11, UR5 ;  /* 0x00000005000b7c02 */ /* 0x010fe20008000f00 */
[----:B------:R-:W-:Y:S02]  /*53c0*/  IMAD.U32 R10, RZ, RZ, UR4 ;  /* 0x00000004ff0a7e24 */ /* 0x000fe4000f8e00ff */
[----:B------:R-:W-:Y:S07]  /*53d0*/  LEPC R20, `(.L_x_89) ;  /* 0x000000001014794e */ /* 0x000fee0000000000 */
[----:B---3-5:R-:W-:Y:S05]  /*53e0*/  CALL.ABS.NOINC R2 ;  /* 0x0000000002007343 */ /* 0x028fea0003c00000 */
.L_x_89:
[----:B------:R-:W-:Y:S01]  /*53f0*/  LOP3.LUT P0, RZ, R109, 0x1b0, RZ, 0xc0, !PT ;  /* 0x000001b06dff7812 */ /* 0x000fe2000780c0ff */
[----:B------:R-:W-:Y:S11]  /*5400*/  BSSY.RECONVERGENT B6, `(.L_x_90) ;  /* 0x0000013000067945 */ /* 0x000ff60003800200 */
[----:B------:R-:W-:Y:S01]  /*5410*/  @!UPT UIADD3 URZ, UPT, UPT, URZ, URZ, URZ ;  /* 0x000000fffffff290 */ /* 0x000fe2000fffe0ff */
[----:B------:R-:W-:Y:S05]  /*5420*/  @!P0 BRA `(.L_x_91) ;  /* 0x0000000000408947 */ /* 0x000fea0003800000 */
        /* <DEDUP_REMOVED lines=16> */
.L_x_91:
[----:B------:R-:W-:Y:S05]  /*5530*/  BSYNC.RECONVERGENT B6 ;  /* 0x0000000000067941 */ /* 0x000fea0003800200 */
.L_x_90:
[----:B------:R-:W-:Y:S01]  /*5540*/  ISETP.NE.U32.AND P3, PT, R86, RZ, PT ;  /* 0x000000ff5600720c */ /* 0x000fe20003f65070 */
[----:B------:R-:W-:Y:S01]  /*5550*/  UISETP.NE.AND UP1, UPT, UR44, URZ, UPT ;  /* 0x000000ff2c00728c */ /* 0x000fe2000bf25270 */
[----:B------:R-:W-:Y:S02]  /*5560*/  ISETP.NE.U32.AND P4, PT, R82, RZ, PT ;  /* 0x000000ff5200720c */ /* 0x000fe40003f85070 */
[----:B------:R-:W-:Y:S02]  /*5570*/  ISETP.NE.AND.EX P3, PT, R87, RZ, PT, P3 ;  /* 0x000000ff5700720c */ /* 0x000fe40003f65330 */
[----:B------:R-:W-:Y:S02]  /*5580*/  PLOP3.LUT P1, PT, PT, PT, PT, 0x8, 0x80 ;  /* 0x000000000080781c */ /* 0x000fe40003f2e170 */
[----:B------:R-:W-:Y:S02]  /*5590*/  PLOP3.LUT P0, PT, PT, PT, UP1, 0x80, 0x8 ;  /* 0x000000000008781c */ /* 0x000fe40003f0f018 */
[----:B------:R-:W-:Y:S02]  /*55a0*/  ISETP.NE.AND.EX P4, PT, R83, RZ, PT, P4 ;  /* 0x000000ff5300720c */ /* 0x000fe40003f85340 */
[----:B------:R-:W1:Y:S09]  /*55b0*/  @UP1 LDCU.64 UR4, c[0x0][0x888] ;  /* 0x00011100ff0417ac */ /* 0x000e720008000a00 */
[----:B------:R-:W-:Y:S01]  /*55c0*/  @P0 PLOP3.LUT P1, PT, P3, PT, PT, 0x80, 0x8 ;  /* 0x000000000008081c */ /* 0x000fe20001f2f070 */
[----:B-1----:R-:W-:Y:S04]  /*55d0*/  @UP1 UISETP.NE.U32.AND UP0, UPT, UR4, URZ, UPT ;  /* 0x000000ff0400128c */ /* 0x002fe8000bf05070 */
[----:B------:R-:W-:Y:S04]  /*55e0*/  @UP1 UISETP.NE.AND.EX UP0, UPT, UR5, URZ, UPT, UP0 ;  /* 0x000000ff0500128c */ /* 0x000fe8000bf05300 */
[----:B------:R-:W-:Y:S01]  /*55f0*/  @UP1 USEL UR4, URZ, 0xffffffff, UP0 ;  /* 0xffffffffff041887 */ /* 0x000fe20008000000 */
[----:B------:R-:W-:Y:S11]  /*5600*/  @!P3 BRA `(.L_x_92) ;  /* 0x00000000002cb947 */ /* 0x000ff60003800000 */
[----:B------:R-:W-:Y:S01]  /*5610*/  ISETP.NE.U32.AND P2, PT, R84, RZ, PT ;  /* 0x000000ff5400720c */ /* 0x000fe20003f45070 */
[----:B------:R-:W-:Y:S03]  /*5620*/  IMAD.MOV.U32 R96, RZ, RZ, 0x1 ;  /* 0x00000001ff607424 */ /* 0x000fe600078e00ff */
[----:B------:R-:W-:Y:S11]  /*5630*/  ISETP.NE.AND.EX P2, PT, R85, RZ, PT, P2 ;  /* 0x000000ff5500720c */ /* 0x000ff60003f45320 */
[----:B------:R-:W-:Y:S02]  /*5640*/  @!UPT UIADD3 URZ, UPT, UPT, URZ, URZ, URZ ;  /* 0x000000fffffff290 */ /* 0x000fe4000fffe0ff */
[----:B------:R-:W1:Y:S01]  /*5650*/  @P2 LDC.64 R2, c[0x0][0x888] ;  /* 0x00022200ff022b82 */ /* 0x000e620000000a00 */
[----:B------:R-:W-:Y:S04]  /*5660*/  @P2 IMAD R0, R86, UR36, RZ ;  /* 0x0000002456002c24 */ /* 0x000fe8000f8e02ff */
[----:B-1----:R-:W-:Y:S04]  /*5670*/  @P2 IMAD.WIDE R2, R0, 0x4, R2 ;  /* 0x0000000400022825 */ /* 0x002fe800078e0202 */
[----:B------:R-:W-:Y:S01]  /*5680*/  HFMA2 R0, -RZ, RZ, 0, 5.9604644775390625e-08 ;  /* 0x00000001ff007431 */ /* 0x000fe200000001ff */
[----:B-----5:R1:W5:Y:S04]  /*5690*/  @P2 LDG.E R49, desc[UR40][R2.64] ;  /* 0x0000002802312981 */ /* 0x020368000c1e1900 */
[----:B------:R-:W-:Y:S01]  /*56a0*/  @!P2 PRMT R96, R0, 0x7610, R96 ;  /* 0x000076100060a816 */ /* 0x000fe20000000060 */
[----:B-1----:R-:W2:Y:S06]  /*56b0*/  @!P2 LDC R49, c[0x0][0x880] ;  /* 0x00022000ff31ab82 */ /* 0x002eac0000000800 */
.L_x_92:
[----:B------:R-:W-:Y:S05]  /*56c0*/  @!P4 BRA `(.L_x_93) ;  /* 0x000000000020c947 */ /* 0x000fea0003800000 */
[----:B------:R-:W-:Y:S04]  /*56d0*/  ISETP.NE.U32.AND P2, PT, R80, RZ, PT ;  /* 0x000000ff5000720c */ /* 0x000fe80003f45070 */
[----:B------:R-:W-:Y:S11]  /*56e0*/  ISETP.NE.AND.EX P2, PT, R81, RZ, PT, P2 ;  /* 0x000000ff5100720c */ /* 0x000ff60003f45320 */
[----:B------:R-:W-:Y:S02]  /*56f0*/  @!UPT UIADD3 URZ, UPT, UPT, URZ, URZ, URZ ;  /* 0x000000fffffff290 */ /* 0x000fe4000fffe0ff */
[----:B------:R-:W1:Y:S01]  /*5700*/  @P2 LDC.64 R2, c[0x0][0x8a8] ;  /* 0x00022a00ff022b82 */ /* 0x000e620000000a00 */
[----:B------:R-:W-:Y:S04]  /*5710*/  @P2 IMAD R0, R82, UR36, RZ ;  /* 0x0000002452002c24 */ /* 0x000fe8000f8e02ff */
[----:B-1----:R-:W-:Y:S05]  /*5720*/  @P2 IMAD.WIDE R2, R0, 0x4, R2 ;  /* 0x0000000400022825 */ /* 0x002fea00078e0202 */
[----:B-----5:R1:W5:Y:S02]  /*5730*/  @P2 LDG.E R47, desc[UR40][R2.64] ;  /* 0x00000028022f2981 */ /* 0x020364000c1e1900 */
[----:B-1----:R-:W3:Y:S02]  /*5740*/  @!P2 LDC R47, c[0x0][0x8a0] ;  /* 0x00022800ff2fab82 */ /* 0x002ee40000000800 */
.L_x_93:
[----:B--2--5:R-:W-:Y:S01]  /*5750*/  @P0 FSETP.NEU.AND P4, PT, R49, RZ, PT ;  /* 0x000000ff3100020b */ /* 0x024fe20003f8d000 */
[----:B------:R-:W-:Y:S01]  /*5760*/  IMAD.U32 R0, RZ, RZ, UR4 ;  /* 0x00000004ff007e24 */ /* 0x000fe2000f8e00ff */
[----:B------:R-:W-:Y:S01]  /*5770*/  @P0 LOP3.LUT P2, RZ, R96, 0xff, RZ, 0xc0, !PT ;  /* 0x000000ff60ff0812 */ /* 0x000fe2000784c0ff */
[----:B------:R-:W-:Y:S01]  /*5780*/  BSSY B1, `(.L_x_94) ;  /* 0x0000039000017945 */ /* 0x000fe20003800000 */
[----:B------:R-:W-:Y:S02]  /*5790*/  @P0 SEL R9, RZ, 0xffffffff, P4 ;  /* 0xffffffffff090807 */ /* 0x000fe40002000000 */
[----:B------:R-:W-:Y:S02]  /*57a0*/  CS2R R54, SRZ ;  /* 0x0000000000367805 */ /* 0x000fe4000001ff00 */
[----:B------:R-:W-:Y:S02]  /*57b0*/  LEA R92, R44, UR43, 0x3 ;  /* 0x0000002b2c5c7c11 */ /* 0x000fe4000f8e18ff */
[----:B------:R-:W-:Y:S02]  /*57c0*/  CS2R R52, SRZ ;  /* 0x0000000000347805 */ /* 0x000fe4000001ff00 */
[----:B------:R-:W-:Y:S02]  /*57d0*/  @P1 SEL R9, R0, R9, !P2 ;  /* 0x0000000900091207 */ /* 0x000fe40005000000 */
[----:B------:R-:W-:Y:S02]  /*57e0*/  CS2R R58, SRZ ;  /* 0x00000000003a7805 */ /* 0x000fe4000001ff00 */
[----:B------:R-:W-:Y:S02]  /*57f0*/  SHF.L.U32 R7, R108, 0x1f, RZ ;  /* 0x0000001f6c077819 */ /* 0x000fe400000006ff */
[----:B------:R-:W-:Y:S02]  /*5800*/  CS2R R56, SRZ ;  /* 0x0000000000387805 */ /* 0x000fe4000001ff00 */
[----:B------:R-:W-:Y:S02]  /*5810*/  @P0 LOP3.LUT R9, R9, 0x1, RZ, 0xc0, !PT ;  /* 0x0000000109090812 */ /* 0x000fe400078ec0ff */
[C---:B------:R-:W-:Y:S02]  /*5820*/  LEA.HI R5, R44.reuse, R44, RZ, 0x1 ;  /* 0x0000002c2c057211 */ /* 0x040fe400078f08ff */
[----:B------:R-:W-:Y:S02]  /*5830*/  ISETP.NE.U32.OR P1, PT, R9, 0x1, !P0 ;  /* 0x000000010900780c */ /* 0x000fe40004725470 */
[----:B------:R-:W-:Y:S01]  /*5840*/  PLOP3.LUT P5, PT, PT, PT, PT, 0x8, 0x80 ;  /* 0x000000000080781c */ /* 0x000fe20003fae170 */
[C---:B------:R-:W-:Y:S01]  /*5850*/  IMAD.SHL.U32 R3, R5.reuse, 0x20, RZ ;  /* 0x0000002005037824 */ /* 0x040fe200078e00ff */
[----:B------:R-:W-:Y:S04]  /*5860*/  LOP3.LUT R5, R5, 0xffe, RZ, 0xc0, !PT ;  /* 0x00000ffe05057812 */ /* 0x000fe800078ec0ff */
[----:B------:R-:W-:Y:S01]  /*5870*/  LOP3.LUT R3, R3, 0xffffffc0, RZ, 0xc0, !PT ;  /* 0xffffffc003037812 */ /* 0x000fe200078ec0ff */
[----:B------:R-:W-:Y:S04]  /*5880*/  IMAD.IADD R32, R44, 0x1, -R5 ;  /* 0x000000012c207824 */ /* 0x000fe800078e0a05 */
[----:B------:R-:W-:Y:S01]  /*5890*/  @P1 SHF.L.U32 R2, R106, 0x1f, RZ ;  /* 0x0000001f6a021819 */ /* 0x000fe200000006ff */
[----:B------:R-:W-:Y:S03]  /*58a0*/  IMAD.IADD R3, R46, 0x1, R3 ;  /* 0x000000012e037824 */ /* 0x000fe600078e0203 */
[----:B------:R-:W1:Y:S01]  /*58b0*/  @P1 SYNCS.PHASECHK.TRANS64.TRYWAIT P0, [UR43+0xd0], R2 ;  /* 0x0000d002ff0015a7 */ /* 0x000e62000800112b */
[----:B------:R-:W-:Y:S01]  /*58c0*/  IMAD R32, R32, 0x100000, R3 ;  /* 0x0010000020207824 */ /* 0x000fe200078e0203 */
[----:B------:R2:W4:Y:S01]  /*58d0*/  SYNCS.PHASECHK.TRANS64.TRYWAIT P4, [R92+URZ+0x110], R7 ;  /* 0x000110075c0075a7 */ /* 0x00052200080811ff */
[----:B-1----:R-:W-:Y:S01]  /*58e0*/  @P1 PLOP3.LUT P5, PT, P0, PT, PT, 0x8, 0x80 ;  /* 0x000000000080181c */ /* 0x002fe200007ae170 */
[----:B------:R-:W-:Y:S01]  /*58f0*/  @!UPT UIADD3 URZ, UPT, UPT, URZ, URZ, URZ ;  /* 0x000000fffffff290 */ /* 0x000fe2000fffe0ff */
[----:B--2---:R-:W-:Y:S11]  /*5900*/  @!P1 BRA `(.L_x_95) ;  /* 0x0000000000809947 */ /* 0x004ff60003800000 */
[----:B------:R-:W-:Y:S01]  /*5910*/  ISETP.NE.U32.AND P0, PT, RZ, UR38, PT ;  /* 0x00000026ff007c0c */ /* 0x000fe2000bf05070 */
[----:B------:R-:W-:Y:S01]  /*5920*/  BSSY B0, `(.L_x_96) ;  /* 0x0000012000007945 */ /* 0x000fe20003800000 */
[----:B------:R-:W-:Y:S02]  /*5930*/  FSETP.NEU.AND P2, PT, R49, RZ, PT ;  /* 0x000000ff3100720b */ /* 0x000fe40003f4d000 */
[----:B------:R-:W-:Y:S02]  /*5940*/  CS2R R58, SRZ ;  /* 0x00000000003a7805 */ /* 0x000fe4000001ff00 */
[----:B------:R-:W-:Y:S02]  /*5950*/  ISETP.NE.AND.EX P0, PT, RZ, UR39, PT, P0 ;  /* 0x00000027ff007c0c */ /* 0x000fe4000bf05300 */
[----:B------:R-:W-:Y:S02]  /*5960*/  CS2R R56, SRZ ;  /* 0x0000000000387805 */ /* 0x000fe4000001ff00 */
[----:B------:R-:W-:Y:S02]  /*5970*/  LOP3.LUT P1, RZ, R96, 0xff, RZ, 0xc0, !PT ;  /* 0x000000ff60ff7812 */ /* 0x000fe4000782c0ff */
[----:B------:R-:W-:Y:S02]  /*5980*/  CS2R R54, SRZ ;  /* 0x0000000000367805 */ /* 0x000fe4000001ff00 */
[----:B------:R-:W-:Y:S02]  /*5990*/  SEL R0, RZ, 0xffffffff, P2 ;  /* 0xffffffffff007807 */ /* 0x000fe40001000000 */
[----:B------:R-:W-:Y:S02]  /*59a0*/  CS2R R52, SRZ ;  /* 0x0000000000347805 */ /* 0x000fe4000001ff00 */
[----:B------:R-:W-:Y:S04]  /*59b0*/  SEL R3, RZ, 0xffffffff, P0 ;  /* 0xffffffffff037807 */ /* 0x000fe80000000000 */
[----:B------:R-:W-:Y:S04]  /*59c0*/  @P3 SEL R0, R3, R0, !P1 ;  /* 0x0000000003003207 */ /* 0x000fe80004800000 */
[----:B------:R-:W-:Y:S04]  /*59d0*/  LOP3.LUT R0, R0, 0x1, RZ, 0xc0, !PT ;  /* 0x0000000100007812 */ /* 0x000fe800078ec0ff */
[----:B------:R-:W-:Y:S01]  /*59e0*/  ISETP.NE.U32.AND P0, PT, R0, 0x1, PT ;  /* 0x000000010000780c */ /* 0x000fe20003f05070 */
[----:B------:R-:W-:Y:S01]  /*59f0*/  @!UPT UIADD3 URZ, UPT, UPT, URZ, URZ, URZ ;  /* 0x000000fffffff290 */ /* 0x000fe2000fffe0ff */
[----:B------:R-:W-:Y:S11]  /*5a00*/  @!P5 BRA `(.L_x_97) ;  /* 0x00000000000cd947 */ /* 0x000ff60003800000 */
[----:B------:R-:W-:Y:S04]  /*5a10*/  SHF.L.U32 R3, R106, 0x1f, RZ ;  /* 0x0000001f6a037819 */ /* 0x000fe800000006ff */
[----:B------:R-:W1:Y:S02]  /*5a20*/  SYNCS.PHASECHK.TRANS64.TRYWAIT P1, [UR43+0xd0], R3 ;  /* 0x0000d003ff0075a7 */ /* 0x000e64000802112b */
[----:B-1----:R-:W-:Y:S05]  /*5a30*/  @!P1 BRA `(.L_x_98) ;  /* 0x00000018002c9947 */ /* 0x002fea0003800000 */
.L_x_97:
[----:B------:R-:W-:Y:S05]  /*5a40*/  BSYNC B0 ;  /* 0x0000000000007941 */ /* 0x000fea0003800000 */
.L_x_96:
[----:B------:R2:W1:Y:S01]  /*5a50*/  @P0 LDS.128 R56, [R103+UR43+0x200] ;  /* 0x0002002b67380984 */ /* 0x0004620008000c00 */
[----:B------:R-:W-:Y:S01]  /*5a60*/  UIADD3 UR4, UPT, UPT, UR43, 0xd8, URZ ;  /* 0x000000d82b047890 */ /* 0x000fe2000fffe0ff */
[----:B------:R-:W-:Y:S02]  /*5a70*/  LOP3.LUT R106, R106, 0x1, RZ, 0x3c, !PT ;  /* 0x000000016a6a7812 */ /* 0x000fe400078e3cff */
[----:B------:R2:W1:Y:S01]  /*5a80*/  @P0 LDS.128 R52, [R102+0x10] ;  /* 0x0000100066340984 */ /* 0x0004620000000c00 */
[----:B------:R-:W-:Y:S01]  /*5a90*/  UPRMT UR4, UR37, 0x654, UR4 ;  /* 0x0000065425047896 */ /* 0x000fe20008000004 */
[----:B------:R-:W-:Y:S01]  /*5aa0*/  @!PT LDS RZ, [RZ] ;  /* 0x00000000fffff984 */ /* 0x000fe20000000800 */
[----:B------:R-:W-:Y:S01]  /*5ab0*/  @!PT LDS RZ, [RZ] ;  /* 0x00000000fffff984 */ /* 0x000fe20000000800 */
[----:B------:R-:W-:Y:S01]  /*5ac0*/  @!PT LDS RZ, [RZ] ;  /* 0x00000000fffff984 */ /* 0x000fe20000000800 */
[----:B------:R-:W-:Y:S01]  /*5ad0*/  @!PT LDS RZ, [RZ] ;  /* 0x00000000fffff984 */ /* 0x000fe20000000800 */
[----:B------:R5:W-:Y:S06]  /*5ae0*/  MEMBAR.ALL.CTA ;  /* 0x0000000000007992 */ /* 0x000bec0000008000 */
[----:B-----5:R-:W5:Y:S02]  /*5af0*/  FENCE.VIEW.ASYNC.S ;  /* 0x00000000000073c6 */ /* 0x020f640000000000 */
[----:B-----5:R-:W-:Y:S03]  /*5b00*/  SYNCS.ARRIVE.TRANS64.RED.A1T0 RZ, [UR4], RZ ;  /* 0x000000ffffff79a7 */ /* 0x020fe60008100404 */
.L_x_95:
[----:B------:R-:W-:Y:S05]  /*5b10*/  BSYNC B1 ;  /* 0x0000000000017941 */ /* 0x000fea0003800000 */
.L_x_94:
[----:B-1----:R-:W-:Y:S04]  /*5b20*/  SHF.R.U32.HI R3, RZ, 0x15, R32 ;  /* 0x00000015ff037819 */ /* 0x002fe80000011620 */
[----:B------:R-:W-:Y:S01]  /*5b30*/  LOP3.LUT P0, RZ, R3, 0x3, R104, 0x48, !PT ;  /* 0x0000000303ff7812 */ /* 0x000fe20007804868 */
[----:B------:R-:W-:Y:S01]  /*5b40*/  @!UPT UIADD3 URZ, UPT, UPT, URZ, URZ, URZ ;  /* 0x000000fffffff290 */ /* 0x000fe2000fffe0ff */
[----:B----4-:R-:W-:Y:S11]  /*5b50*/  @P4 BRA `(.L_x_99) ;  /* 0x0000000000084947 */ /* 0x010ff60003800000 */
[----:B------:R-:W1:Y:S02]  /*5b60*/  SYNCS.PHASECHK.TRANS64.TRYWAIT P1, [R92+URZ+0x110], R7 ;  /* 0x000110075c0075a7 */ /* 0x000e6400080211ff */
[----:B-1----:R-:W-:Y:S05]  /*5b70*/  @!P1 BRA `(.L_x_100) ;  /* 0x0000001400f49947 */ /* 0x002fea0003800000 */
.L_x_99:
[----:B------:R-:W-:Y:S05]  /*5b80*/  @!P0 BRA `(.L_x_101) ;  /* 0x0000000000408947 */ /* 0x000fea0003800000 */
[----:B------:R-:W4:Y:S01]  /*5b90*/  LDCU.64 UR8, c[0x4][0x70] ;  /* 0x01000e00ff0877ac */ /* 0x000f220008000a00 */
[----:B------:R-:W-:Y:S01]  /*5ba0*/  MOV R3, 0x0 ;  /* 0x0000000000037802 */ /* 0x000fe20000000f00 */
[----:B------:R-:W-:Y:S02]  /*5bb0*/  HFMA2 R12, -RZ, RZ, 0, 5.9604644775390625e-08 ;  /* 0x00000001ff0c7431 */ /* 0x000fe400000001ff */
[----:B------:R-:W-:Y:S02]  /*5bc0*/  IMAD.MOV.U32 R8, RZ, RZ, 0x192 ;  /* 0x00000192ff087424 */ /* 0x000fe400078e00ff */
[----:B------:R-:W-:Y:S01]  /*5bd0*/  IMAD.MOV.U32 R13, RZ, RZ, RZ ;  /* 0x000000ffff0d7224 */ /* 0x000fe200078e00ff */
[----:B------:R-:W1:Y:S01]  /*5be0*/  LDCU.64 UR6, c[0x4][0x78] ;  /* 0x01000f00ff0677ac */ /* 0x000e620008000a00 */
[----:B------:R-:W2:Y:S01]  /*5bf0*/  LDC.64 R2, c[0x4][R3] ;  /* 0x0100000003027b82 */ /* 0x000ea20000000a00 */
[----:B------:R-:W5:Y:S01]  /*5c00*/  LDCU.64 UR4, c[0x4][0x10] ;  /* 0x01000200ff0477ac */ /* 0x000f620008000a00 */
[----:B----4-:R-:W-:Y:S01]  /*5c10*/  MOV R5, UR9 ;  /* 0x0000000900057c02 */ /* 0x010fe20008000f00 */
[----:B------:R-:W-:Y:S01]  /*5c20*/  IMAD.U32 R4, RZ, RZ, UR8 ;  /* 0x00000008ff047e24 */ /* 0x000fe2000f8e00ff */
[----:B-1----:R-:W-:Y:S01]  /*5c30*/  MOV R7, UR7 ;  /* 0x0000000700077c02 */ /* 0x002fe20008000f00 */
[----:B------:R-:W-:Y:S01]  /*5c40*/  IMAD.U32 R6, RZ, RZ, UR6 ;  /* 0x00000006ff067e24 */ /* 0x000fe2000f8e00ff */
[----:B-----5:R-:W-:Y:S01]  /*5c50*/  MOV R11, UR5 ;  /* 0x00000005000b7c02 */ /* 0x020fe20008000f00 */
[----:B------:R-:W-:Y:S02]  /*5c60*/  IMAD.U32 R10, RZ, RZ, UR4 ;  /* 0x00000004ff0a7e24 */ /* 0x000fe4000f8e00ff */
[----:B------:R-:W-:Y:S07]  /*5c70*/  LEPC R20, `(.L_x_101) ;  /* 0x000000001014794e */ /* 0x000fee0000000000 */
[----:B--23--:R-:W-:Y:S05]  /*5c80*/  CALL.ABS.NOINC R2 ;  /* 0x0000000002007343 */ /* 0x00cfea0003c00000 */
.L_x_101:
[----:B------:R-:W-:Y:S01]  /*5c90*/  LOP3.LUT P0, RZ, R101, 0x60, RZ, 0xc0, !PT ;  /* 0x0000006065ff7812 */ /* 0x000fe2000780c0ff */
[----:B------:R-:W-:Y:S05]  /*5ca0*/  WARPSYNC.ALL ;  /* 0x0000000000007948 */ /* 0x000fea0003800000 */
[----:B------:R-:W-:Y:S01]  /*5cb0*/  R2UR UR4, R32 ;  /* 0x00000000200472ca */ /* 0x000fe200000e0000 */
[----:B------:R-:W-:Y:S01]  /*5cc0*/  BSSY.RECONVERGENT B0, `(.L_x_102) ;  /* 0x00000a0000007945 */ /* 0x000fe20003800200 */
[-C--:B------:R-:W-:Y:S02]  /*5cd0*/  F2FP.F16.E5M2.UNPACK_B R50, R56.reuse ;  /* 0x00000038ff32723e */ /* 0x080fe400020004ff */
[----:B------:R-:W-:Y:S02]  /*5ce0*/  F2FP.F16.E5M2.UNPACK_B R63, R56.H1 ;  /* 0x00000038ff3f723e */ /* 0x000fe400030004ff */
[-C--:B------:R-:W-:Y:S01]  /*5cf0*/  F2FP.F16.E5M2.UNPACK_B R56, R57.reuse ;  /* 0x00000039ff38723e */ /* 0x080fe200020004ff */
[--C-:B------:R-:W-:Y:S01]  /*5d00*/  HADD2.F32 R48, -RZ, R50.reuse.H0_H0 ;  /* 0x20000032ff307230 */ /* 0x100fe20000004100 */
[----:B------:R-:W-:Y:S01]  /*5d10*/  F2FP.F16.E5M2.UNPACK_B R57, R57.H1 ;  /* 0x00000039ff39723e */ /* 0x000fe200030004ff */
[----:B------:R-:W-:Y:S01]  /*5d20*/  HADD2.F32 R50, -RZ, R50.H1_H1 ;  /* 0x30000032ff327230 */ /* 0x000fe20000004100 */
[-C--:B------:R-:W-:Y:S01]  /*5d30*/  F2FP.F16.E5M2.UNPACK_B R66, R52.reuse ;  /* 0x00000034ff42723e */ /* 0x080fe200020004ff */
[--C-:B------:R-:W-:Y:S01]  /*5d40*/  HADD2.F32 R51, -RZ, R63.reuse.H0_H0 ;  /* 0x2000003fff337230 */ /* 0x100fe20000004100 */
[----:B------:R-:W-:Y:S01]  /*5d50*/  F2FP.F16.E5M2.UNPACK_B R68, R52.H1 ;  /* 0x00000034ff44723e */ /* 0x000fe200030004ff */
[----:B-1----:R-:W-:Y:S01]  /*5d60*/  LDTM.16dp32bit_t0_t15.x32 R4, tmem[UR4] ;  /* 0x00000004000479ee */ /* 0x002fe20008a80000 */
[----:B------:R-:W3:Y:S01]  /*5d70*/  LDTM.16dp32bit_t16_t31.x32 R4, tmem[UR4+0x20] ;  /* 0x00002004000479ee */ /* 0x000ee20008aa0000 */
[----:B------:R-:W-:Y:S01]  /*5d80*/  NOP ;  /* 0x0000000000007918 */ /* 0x000fe20000000000 */
[----:B------:R-:W-:Y:S01]  /*5d90*/  R2UR UR5, R92 ;  /* 0x000000005c0572ca */ /* 0x000fe200000e0000 */
[--C-:B------:R-:W-:Y:S01]  /*5da0*/  HADD2.F32 R65, -RZ, R66.reuse.H0_H0 ;  /* 0x20000042ff417230 */ /* 0x100fe20000004100 */
[----:B------:R-:W-:Y:S01]  /*5db0*/  F2FP.F16.E5M2.UNPACK_B R61, R58 ;  /* 0x0000003aff3d723e */ /* 0x000fe200020004ff */
[----:B------:R-:W-:Y:S01]  /*5dc0*/  HADD2.F32 R67, -RZ, R66.H1_H1 ;  /* 0x30000042ff437230 */ /* 0x000fe20000004100 */
[-C--:B------:R-:W-:Y:S01]  /*5dd0*/  F2FP.F16.E5M2.UNPACK_B R70, R53.reuse ;  /* 0x00000035ff46723e */ /* 0x080fe200020004ff */
[----:B------:R-:W-:Y:S01]  /*5de0*/  HADD2.F32 R52, -RZ, R63.H1_H1 ;  /* 0x3000003fff347230 */ /* 0x000fe20000004100 */
[----:B------:R-:W-:Y:S01]  /*5df0*/  F2FP.F16.E5M2.UNPACK_B R72, R53.H1 ;  /* 0x00000035ff48723e */ /* 0x000fe200030004ff */
[----:B------:R-:W-:Y:S01]  /*5e00*/  HADD2.F32 R53, -RZ, R56.H0_H0 ;  /* 0x20000038ff357230 */ /* 0x000fe20000004100 */
[-C--:B------:R-:W-:Y:S01]  /*5e10*/  F2FP.F16.E5M2.UNPACK_B R74, R54.reuse ;  /* 0x00000036ff4a723e */ /* 0x080fe200020004ff */
[----:B------:R-:W-:Y:S01]  /*5e20*/  HADD2.F32 R69, -RZ, R70.H0_H0 ;  /* 0x20000046ff457230 */ /* 0x000fe20000004100 */
[----:B------:R-:W-:Y:S01]  /*5e30*/  F2FP.F16.E5M2.UNPACK_B R76, R54.H1 ;  /* 0x00000036ff4c723e */ /* 0x000fe200030004ff */
[----:B------:R-:W-:Y:S01]  /*5e40*/  HADD2.F32 R54, -RZ, R56.H1_H1 ;  /* 0x30000038ff367230 */ /* 0x000fe20000004100 */
[----:B------:R-:W-:Y:S01]  /*5e50*/  F2FP.F16.E5M2.UNPACK_B R60, R58.H1 ;  /* 0x0000003aff3c723e */ /* 0x000fe200030004ff */
[----:B------:R-:W-:Y:S01]  /*5e60*/  UIADD3 UR5, UPT, UPT, UR5, 0x130, URZ ;  /* 0x0000013005057890 */ /* 0x000fe2000fffe0ff */
[----:B------:R-:W-:Y:S01]  /*5e70*/  HADD2.F32 R58, -RZ, R61.H1_H1 ;  /* 0x3000003dff3a7230 */ /* 0x000fe20000004100 */
[----:B------:R-:W-:Y:S01]  /*5e80*/  F2FP.F16.E5M2.UNPACK_B R77, R55 ;  /* 0x00000037ff4d723e */ /* 0x000fe200020004ff */
[----:B------:R-:W-:Y:S01]  /*5e90*/  HADD2.F32 R70, -RZ, R70.H1_H1 ;  /* 0x30000046ff467230 */ /* 0x000fe20000004100 */
[----:B------:R-:W-:Y:S01]  /*5ea0*/  UPRMT UR5, UR37, 0x654, UR5 ;  /* 0x0000065425057896 */ /* 0x000fe20008000005 */
[--C-:B------:R-:W-:Y:S01]  /*5eb0*/  HADD2.F32 R73, -RZ, R74.reuse.H0_H0 ;  /* 0x2000004aff497230 */ /* 0x100fe20000004100 */
[----:B------:R-:W-:Y:S01]  /*5ec0*/  F2FP.F16.E5M2.UNPACK_B R62, R59 ;  /* 0x0000003bff3e723e */ /* 0x000fe200020004ff */
[----:B------:R-:W-:Y:S01]  /*5ed0*/  HADD2.F32 R74, -RZ, R74.H1_H1 ;  /* 0x3000004aff4a7230 */ /* 0x000fe20000004100 */
[----:B------:R-:W-:Y:S01]  /*5ee0*/  F2FP.F16.E5M2.UNPACK_B R78, R55.H1 ;  /* 0x00000037ff4e723e */ /* 0x000fe200030004ff */
[C---:B---3--:R-:W-:Y:S01]  /*5ef0*/  FMUL R4, R47.reuse, R4 ;  /* 0x000000042f047220 */ /* 0x048fe20000400000 */
[C---:B------:R-:W-:Y:S01]  /*5f00*/  FMUL R5, R47.reuse, R5 ;  /* 0x000000052f057220 */ /* 0x040fe20000400000 */
[C---:B------:R-:W-:Y:S01]  /*5f10*/  FMUL R8, R47.reuse, R8 ;  /* 0x000000082f087220 */ /* 0x040fe20000400000 */
[----:B------:R-:W-:Y:S01]  /*5f20*/  FMUL R9, R47, R9 ;  /* 0x000000092f097220 */ /* 0x000fe20000400000 */
[----:B------:R-:W-:Y:S01]  /*5f30*/  SYNCS.ARRIVE.TRANS64.RED.A1T0 RZ, [UR5], RZ ;  /* 0x000000ffffff79a7 */ /* 0x000fe20008100405 */
[C---:B------:R-:W-:Y:S01]  /*5f40*/  FFMA R4, R49.reuse, R48, R4 ;  /* 0x0000003031047223 */ /* 0x040fe20000000004 */
[----:B------:R-:W-:Y:S01]  /*5f50*/  FFMA R5, R49, R50, R5 ;  /* 0x0000003231057223 */ /* 0x000fe20000000005 */
[C---:B------:R-:W-:Y:S01]  /*5f60*/  FMUL R12, R47.reuse, R12 ;  /* 0x0000000c2f0c7220 */ /* 0x040fe20000400000 */
        /* <DEDUP_REMOVED lines=9> */
[----:B------:R-:W-:Y:S02]  /*6000*/  HADD2.F32 R48, -RZ, R77.H1_H1 ;  /* 0x3000004dff307230 */ /* 0x000fe40000004100 */
[C---:B------:R-:W-:Y:S01]  /*6010*/  FMUL R28, R47.reuse, R32 ;  /* 0x000000202f1c7220 */ /* 0x040fe20000400000 */
[C---:B------:R-:W-:Y:S01]  /*6020*/  FMUL R29, R47.reuse, R33 ;  /* 0x000000212f1d7220 */ /* 0x040fe20000400000 */
[C---:B------:R-:W-:Y:S01]  /*6030*/  FMUL R6, R47.reuse, R6 ;  /* 0x000000062f067220 */ /* 0x040fe20000400000 */
[C---:B------:R-:W-:Y:S01]  /*6040*/  FMUL R7, R47.reuse, R7 ;  /* 0x000000072f077220 */ /* 0x040fe20000400000 */
[--C-:B------:R-:W-:Y:S02]  /*6050*/  HADD2.F32 R55, -RZ, R57.reuse.H0_H0 ;  /* 0x20000039ff377230 */ /* 0x100fe40000004100 */
[----:B------:R-:W-:Y:S01]  /*6060*/  FMUL R10, R47, R10 ;  /* 0x0000000a2f0a7220 */ /* 0x000fe20000400000 */
[C---:B------:R-:W-:Y:S01]  /*6070*/  FFMA R6, R49.reuse, R51, R6 ;  /* 0x0000003331067223 */ /* 0x040fe20000000006 */
[----:B------:R-:W-:Y:S02]  /*6080*/  HADD2.F32 R56, -RZ, R57.H1_H1 ;  /* 0x30000039ff387230 */ /* 0x000fe40000004100 */
[C---:B------:R-:W-:Y:S01]  /*6090*/  FFMA R7, R49.reuse, R52, R7 ;  /* 0x0000003431077223 */ /* 0x040fe20000000007 */
[C---:B------:R-:W-:Y:S01]  /*60a0*/  FFMA R8, R49.reuse, R53, R8 ;  /* 0x0000003531087223 */ /* 0x040fe20000000008 */
[C---:B------:R-:W-:Y:S01]  /*60b0*/  FFMA R9, R49.reuse, R54, R9 ;  /* 0x0000003631097223 */ /* 0x040fe20000000009 */
[----:B------:R-:W-:Y:S02]  /*60c0*/  HADD2.F32 R57, -RZ, R61.H0_H0 ;  /* 0x2000003dff397230 */ /* 0x000fe40000004100 */
[----:B------:R-:W-:Y:S01]  /*60d0*/  FFMA R10, R49, R55, R10 ;  /* 0x00000037310a7223 */ /* 0x000fe2000000000a */
[----:B------:R-:W-:Y:S01]  /*60e0*/  F2FP.SATFINITE.E5M2.F32.PACK_AB_MERGE_C R92, R7, R6, RZ ;  /* 0x00000006075c723e */ /* 0x000fe200048060ff */
[----:B------:R-:W-:Y:S02]  /*60f0*/  HADD2.F32 R61, -RZ, R62.H0_H0 ;  /* 0x2000003eff3d7230 */ /* 0x000fe40000004100 */
[----:B------:R-:W-:Y:S01]  /*6100*/  FMUL R11, R47, R11 ;  /* 0x0000000b2f0b7220 */ /* 0x000fe20000400000 */
[----:B------:R-:W-:Y:S01]  /*6110*/  F2FP.F16.E5M2.UNPACK_B R64, R59.H1 ;  /* 0x0000003bff40723e */ /* 0x000fe200030004ff */
[----:B------:R-:W-:Y:S01]  /*6120*/  HADD2.F32 R59, -RZ, R60.H0_H0 ;  /* 0x2000003cff3b7230 */ /* 0x000fe20000004100 */
[----:B------:R-:W-:Y:S01]  /*6130*/  F2FP.SATFINITE.E5M2.F32.PACK_AB_MERGE_C R92, R5, R4, R92 ;  /* 0x00000004055c723e */ /* 0x000fe2000480605c */
[C---:B------:R-:W-:Y:S01]  /*6140*/  FFMA R11, R49.reuse, R56, R11 ;  /* 0x00000038310b7223 */ /* 0x040fe2000000000b */
[C---:B------:R-:W-:Y:S01]  /*6150*/  FFMA R12, R49.reuse, R57, R12 ;  /* 0x00000039310c7223 */ /* 0x040fe2000000000c */
[----:B------:R-:W-:Y:S01]  /*6160*/  FFMA R13, R49, R58, R13 ;  /* 0x0000003a310d7223 */ /* 0x000fe2000000000d */
[----:B------:R-:W-:Y:S02]  /*6170*/  HADD2.F32 R62, -RZ, R62.H1_H1 ;  /* 0x3000003eff3e7230 */ /* 0x000fe40000004100 */
[----:B------:R-:W-:Y:S01]  /*6180*/  FMUL R14, R47, R14 ;  /* 0x0000000e2f0e7220 */ /* 0x000fe20000400000 */
[----:B------:R-:W-:Y:S01]  /*6190*/  HADD2.F32 R60, -RZ, R60.H1_H1 ;  /* 0x3000003cff3c7230 */ /* 0x000fe20000004100 */
[----:B------:R-:W-:Y:S01]  /*61a0*/  F2FP.SATFINITE.E5M2.F32.PACK_AB_MERGE_C R93, R11, R10, RZ ;  /* 0x0000000a0b5d723e */ /* 0x000fe200048060ff */
[----:B------:R-:W-:Y:S02]  /*61b0*/  HADD2.F32 R51, -RZ, R77.H0_H0 ;  /* 0x2000004dff337230 */ /* 0x000fe40000004100 */
[----:B------:R-:W-:Y:S01]  /*61c0*/  FFMA R14, R49, R59, R14 ;  /* 0x0000003b310e7223 */ /* 0x000fe2000000000e */
[----:B------:R-:W-:Y:S01]  /*61d0*/  FMUL R15, R47, R15 ;  /* 0x0000000f2f0f7220 */ /* 0x000fe20000400000 */
[--C-:B------:R-:W-:Y:S01]  /*61e0*/  HADD2.F32 R63, -RZ, R64.reuse.H0_H0 ;  /* 0x20000040ff3f7230 */ /* 0x100fe20000004100 */
[----:B------:R-:W-:Y:S01]  /*61f0*/  F2FP.SATFINITE.E5M2.F32.PACK_AB_MERGE_C R93, R9, R8, R93 ;  /* 0x00000008095d723e */ /* 0x000fe2000480605d */
[----:B------:R-:W-:Y:S02]  /*6200*/  HADD2.F32 R64, -RZ, R64.H1_H1 ;  /* 0x30000040ff407230 */ /* 0x000fe40000004100 */
[C---:B------:R-:W-:Y:S01]  /*6210*/  FFMA R15, R49.reuse, R60, R15 ;  /* 0x0000003c310f7223 */ /* 0x040fe2000000000f */
[C---:B------:R-:W-:Y:S01]  /*6220*/  FFMA R16, R49.reuse, R61, R16 ;  /* 0x0000003d31107223 */ /* 0x040fe20000000010 */
[----:B------:R-:W-:Y:S01]  /*6230*/  FFMA R17, R49, R62, R17 ;  /* 0x0000003e31117223 */ /* 0x000fe20000000011 */
[C---:B------:R-:W-:Y:S01]  /*6240*/  FMUL R18, R47.reuse, R18 ;  /* 0x000000122f127220 */ /* 0x040fe20000400000 */
[C---:B------:R-:W-:Y:S01]  /*6250*/  FMUL R19, R47.reuse, R19 ;  /* 0x000000132f137220 */ /* 0x040fe20000400000 */
[--C-:B------:R-:W-:Y:S02]  /*6260*/  HADD2.F32 R66, -RZ, R68.reuse.H0_H0 ;  /* 0x20000044ff427230 */ /* 0x100fe40000004100 */
[----:B------:R-:W-:Y:S01]  /*6270*/  FMUL R3, R47, R22 ;  /* 0x000000162f037220 */ /* 0x000fe20000400000 */
[C---:B------:R-:W-:Y:S01]  /*6280*/  FFMA R18, R49.reuse, R63, R18 ;  /* 0x0000003f31127223 */ /* 0x040fe20000000012 */
[----:B------:R-:W-:Y:S02]  /*6290*/  HADD2.F32 R68, -RZ, R68.H1_H1 ;  /* 0x30000044ff447230 */ /* 0x000fe40000004100 */
[----:B------:R-:W-:Y:S01]  /*62a0*/  FFMA R19, R49, R64, R19 ;  /* 0x0000004031137223 */ /* 0x000fe20000000013 */
[----:B------:R-:W-:Y:S01]  /*62b0*/  FMUL R23, R47, R23 ;  /* 0x000000172f177220 */ /* 0x000fe20000400000 */
[C---:B------:R-:W-:Y:S01]  /*62c0*/  FFMA R0, R49.reuse, R65, R0 ;  /* 0x0000004131007223 */ /* 0x040fe20000000000 */
[C---:B------:R-:W-:Y:S01]  /*62d0*/  FFMA R2, R49.reuse, R67, R2 ;  /* 0x0000004331027223 */ /* 0x040fe20000000002 */
[--C-:B------:R-:W-:Y:S02]  /*62e0*/  HADD2.F32 R71, -RZ, R72.reuse.H0_H0 ;  /* 0x20000048ff477230 */ /* 0x100fe40000004100 */
[----:B------:R-:W-:Y:S01]  /*62f0*/  FFMA R3, R49, R66, R3 ;  /* 0x0000004231037223 */ /* 0x000fe20000000003 */
[----:B------:R-:W-:Y:S02]  /*6300*/  HADD2.F32 R72, -RZ, R72.H1_H1 ;  /* 0x30000048ff487230 */ /* 0x000fe40000004100 */
[----:B------:R-:W-:Y:S01]  /*6310*/  FMUL R22, R47, R26 ;  /* 0x0000001a2f167220 */ /* 0x000fe20000400000 */
        /* <DEDUP_REMOVED lines=18> */
[----:B------:R-:W-:Y:S01]  /*6440*/  F2FP.SATFINITE.E5M2.F32.PACK_AB_MERGE_C R94, R15, R14, RZ ;  /* 0x0000000e0f5e723e */ /* 0x000fe200048060ff */
[----:B------:R-:W-:Y:S01]  /*6450*/  FFMA R28, R49, R51, R28 ;  /* 0x00000033311c7223 */ /* 0x000fe2000000001c */
[----:B------:R-:W-:Y:S01]  /*6460*/  F2FP.SATFINITE.E5M2.F32.PACK_AB_MERGE_C R95, R19, R18, RZ ;  /* 0x00000012135f723e */ /* 0x000fe200048060ff */
[C---:B------:R-:W-:Y:S01]  /*6470*/  FFMA R29, R49.reuse, R48, R29 ;  /* 0x00000030311d7223 */ /* 0x040fe2000000001d */
[C---:B------:R-:W-:Y:S01]  /*6480*/  FFMA R30, R49.reuse, R77, R30 ;  /* 0x0000004d311e7223 */ /* 0x040fe2000000001e */
[----:B------:R-:W-:Y:S01]  /*6490*/  FFMA R35, R49, R50, R35 ;  /* 0x0000003231237223 */ /* 0x000fe20000000023 */
[----:B------:R-:W-:Y:S02]  /*64a0*/  F2FP.SATFINITE.E5M2.F32.PACK_AB_MERGE_C R94, R13, R12, R94 ;  /* 0x0000000c0d5e723e */ /* 0x000fe4000480605e */
[----:B------:R-:W-:Y:S02]  /*64b0*/  F2FP.SATFINITE.E5M2.F32.PACK_AB_MERGE_C R95, R17, R16, R95 ;  /* 0x00000010115f723e */ /* 0x000fe4000480605f */
[----:B------:R-:W-:Y:S02]  /*64c0*/  F2FP.SATFINITE.E5M2.F32.PACK_AB_MERGE_C R113, R23, R3, RZ ;  /* 0x000000031771723e */ /* 0x000fe400048060ff */
[----:B------:R-:W-:Y:S01]  /*64d0*/  F2FP.SATFINITE.E5M2.F32.PACK_AB_MERGE_C R114, R27, R22, RZ ;  /* 0x000000161b72723e */ /* 0x000fe200048060ff */
[----:B------:R1:W-:Y:S01]  /*64e0*/  STS.128 [R103+UR43+0x1200], R92 ;  /* 0x0012005c67007988 */ /* 0x0003e20008000c2b */
[----:B------:R-:W-:Y:S02]  /*64f0*/  F2FP.SATFINITE.E5M2.F32.PACK_AB_MERGE_C R116, R31, R26, RZ ;  /* 0x0000001a1f74723e */ /* 0x000fe400048060ff */
[----:B------:R-:W-:Y:S02]  /*6500*/  F2FP.SATFINITE.E5M2.F32.PACK_AB_MERGE_C R117, R35, R30, RZ ;  /* 0x0000001e2375723e */ /* 0x000fe400048060ff */
[----:B------:R-:W-:Y:S02]  /*6510*/  F2FP.SATFINITE.E5M2.F32.PACK_AB_MERGE_C R112, R2, R0, R113 ;  /* 0x000000000270723e */ /* 0x000fe40004806071 */
[----:B------:R-:W-:Y:S02]  /*6520*/  F2FP.SATFINITE.E5M2.F32.PACK_AB_MERGE_C R113, R21, R20, R114 ;  /* 0x000000141571723e */ /* 0x000fe40004806072 */
[----:B------:R-:W-:Y:S02]  /*6530*/  F2FP.SATFINITE.E5M2.F32.PACK_AB_MERGE_C R114, R25, R24, R116 ;  /* 0x000000181972723e */ /* 0x000fe40004806074 */
[----:B------:R-:W-:Y:S02]  /*6540*/  F2FP.SATFINITE.E5M2.F32.PACK_AB_MERGE_C R115, R29, R28, R117 ;  /* 0x0000001c1d73723e */ /* 0x000fe40004806075 */
[----:B------:R-:W-:Y:S03]  /*6550*/  IADD3 R116, PT, PT, R44, 0x1, RZ ;  /* 0x000000012c747810 */ /* 0x000fe60007ffe0ff */
[----:B------:R1:W-:Y:S01]  /*6560*/  STS.128 [R102+0x1010], R112 ;  /* 0x0010107066007388 */ /* 0x0003e20000000c00 */
[----:B------:R-:W-:Y:S01]  /*6570*/  @!PT LDS RZ, [RZ] ;  /* 0x00000000fffff984 */ /* 0x000fe20000000800 */
[----:B------:R-:W-:Y:S01]  /*6580*/  @!PT LDS RZ, [RZ] ;  /* 0x00000000fffff984 */ /* 0x000fe20000000800 */
[----:B------:R-:W-:Y:S01]  /*6590*/  @!PT LDS RZ, [RZ] ;  /* 0x00000000fffff984 */ /* 0x000fe20000000800 */
[----:B------:R-:W-:Y:S01]  /*65a0*/  @!PT LDS RZ, [RZ] ;  /* 0x00000000fffff984 */ /* 0x000fe20000000800 */
[----:B------:R3:W-:Y:S07]  /*65b0*/  MEMBAR.ALL.CTA ;  /* 0x0000000000007992 */ /* 0x0007ee0000008000 */
[----:B---3--:R-:W3:Y:S02]  /*65c0*/  FENCE.VIEW.ASYNC.S ;  /* 0x00000000000073c6 */ /* 0x008ee40000000000 */
[----:B---3--:R-:W-:Y:S06]  /*65d0*/  BAR.SYNC.DEFER_BLOCKING 0x1, 0x80 ;  /* 0x0042000000007b1d */ /* 0x008fec0000010000 */
[----:B------:R-:W-:Y:S05]  /*65e0*/  @P0 BRA `(.L_x_103) ;  /* 0x0000000000340947 */ /* 0x000fea0003800000 */
[----:B------:R-:W-:Y:S01]  /*65f0*/  UIADD3 UR12, UPT, UPT, UR43, 0x1200, URZ ;  /* 0x000012002b0c7890 */ /* 0x000fe2000fffe0ff */
[----:B------:R-:W-:Y:S01]  /*6600*/  R2UR UR9, R91 ;  /* 0x000000005b0972ca */ /* 0x000fe200000e0000 */
[----:B------:R-:W-:Y:S01]  /*6610*/  UIADD3 UR10, UP0, UPT, UR46, 0x680, URZ ;  /* 0x000006802e0a7890 */ /* 0x000fe2000ff1e0ff */
[----:B------:R-:W-:Y:S01]  /*6620*/  R2UR UR8, R97 ;  /* 0x00000000610872ca */ /* 0x000fe200000e0000 */
[----:B------:R-:W-:Y:S02]  /*6630*/  UMOV UR7, UR36 ;  /* 0x0000002400077c82 */ /* 0x000fe40008000000 */
[----:B------:R-:W-:Y:S01]  /*6640*/  IMAD.U32 R109, RZ, RZ, UR12 ;  /* 0x0000000cff6d7e24 */ /* 0x000fe2000f8e00ff */
[----:B------:R-:W-:Y:S04]  /*6650*/  UIADD3.X UR11, UPT, UPT, URZ, UR47, URZ, UP0, !UPT ;  /* 0x0000002fff0b7290 */ /* 0x000fe800087fe4ff */
[----:B------:R-:W-:Y:S03]  /*6660*/  R2UR UR4, R109 ;  /* 0x000000006d0472ca */ /* 0x000fe600000e0000 */
[----:B------:R-:W-:Y:S02]  /*6670*/  USHF.L.U32 UR5, UR9, 0x6, URZ ;  /* 0x0000000609057899 */ /* 0x000fe400080006ff */
[----:B------:R-:W-:Y:S09]  /*6680*/  USHF.L.U32 UR6, UR8, 0x6, URZ ;  /* 0x0000000608067899 */ /* 0x000ff200080006ff */
[----:B------:R3:W-:Y:S01]  /*6690*/  UTMASTG.3D [UR4], [UR10] ;  /* 0x000000040a0073b5 */ /* 0x0007e20008010000 */
[----:B------:R0:W-:Y:S01]  /*66a0*/  UTMACMDFLUSH ;  /* 0x00000000000079b7 */ /* 0x0001e20000000000 */
[----:B---3--:R-:W-:Y:S04]  /*66b0*/  DEPBAR.LE SB0, 0x0 ;  /* 0x000080000000791a */ /* 0x008fe80000000000 */
.L_x_103:
[----:B------:R-:W-:Y:S05]  /*66c0*/  BSYNC.RECONVERGENT B0 ;  /* 0x0000000000007941 */ /* 0x000fea0003800200 */
.L_x_102:
[----:B------:R-:W-:Y:S01]  /*66d0*/  BAR.SYNC.DEFER_BLOCKING 0x1, 0x80 ;  /* 0x0042000000007b1d */ /* 0x000fe20000010000 */
[----:B------:R-:W-:Y:S01]  /*66e0*/  ISETP.NE.AND P2, PT, R110, RZ, PT ;  /* 0x000000ff6e00720c */ /* 0x000fe20003f45270 */
[----:B------:R-:W-:Y:S01]  /*66f0*/  IMAD.IADD R91, R43, 0x1, R79 ;  /* 0x000000012b5b7824 */ /* 0x000fe200078e024f */
[----:B------:R-:W-:Y:S01]  /*6700*/  ISETP.NE.AND P0, PT, R111, 0x2, PT ;  /* 0x000000026f00780c */ /* 0x000fe20003f05270 */
[----:B------:R-:W-:Y:S01]  /*6710*/  IMAD.IADD R97, R45, 0x1, R90 ;  /* 0x000000012d617824 */ /* 0x000fe200078e025a */
[----:B------:R-:W-:Y:S02]  /*6720*/  ISETP.NE.AND P1, PT, R116, 0x4, PT ;  /* 0x000000047400780c */ /* 0x000fe40003f25270 */
[----:B------:R-:W-:Y:S02]  /*6730*/  SEL R0, RZ, 0x1, P0 ;  /* 0x00000001ff007807 */ /* 0x000fe40000000000 */
[----:B------:R-:W-:Y:S02]  /*6740*/  SEL R3, RZ, 0x1, P1 ;  /* 0x00000001ff037807 */ /* 0x000fe40000800000 */
[----:B------:R-:W-:Y:S02]  /*6750*/  LOP3.LUT R107, R107, R0, RZ, 0x3c, !PT ;  /* 0x000000006b6b7212 */ /* 0x000fe400078e3cff */
[----:B------:R-:W-:Y:S02]  /*6760*/  LOP3.LUT R108, R108, R3, RZ, 0x3c, !PT ;  /* 0x000000036c6c7212 */ /* 0x000fe400078e3cff */
[----:B------:R-:W-:Y:S02]  /*6770*/  @P2 R2UR UR36, R105 ;  /* 0x00000000692422ca */ /* 0x000fe400000e0000 */
[----:B------:R-:W-:Y:S02]  /*6780*/  SEL R111, R111, RZ, P0 ;  /* 0x000000ff6f6f7207 */ /* 0x000fe40000000000 */
[----:B------:R-:W-:Y:S01]  /*6790*/  SEL R44, R116, RZ, P1 ;  /* 0x000000ff742c7207 */ /* 0x000fe20000800000 */
[----:B------:R-:W-:Y:S10]  /*67a0*/  @P2 BRA `(.L_x_104) ;  /* 0xffffffe400842947 */ /* 0x000ff4000383ffff */
[----:B------:R-:W-:Y:S05]  /*67b0*/  EXIT ;  /* 0x000000000000794d */ /* 0x000fea0003800000 */
.L_x_20:
[----:B--2---:R2:W1:Y:S02]  /*67c0*/  SYNCS.PHASECHK.TRANS64.TRYWAIT P0, [R3+URZ+0x160], R2 ;  /* 0x00016002030075a7 */ /* 0x00446400080011ff */
[----:B-1----:R-:W-:Y:S05]  /*67d0*/  @!P0 NANOSLEEP.SYNCS 0x989680 ;  /* 0x009896800000895d */ /* 0x002fea0003900000 */
[----:B------:R-:W1:Y:S02]  /*67e0*/  @!P0 SYNCS.PHASECHK.TRANS64 P0, [R3+URZ+0x160], R2 ;  /* 0x00016002030085a7 */ /* 0x000e6400080010ff */
[----:B-1----:R-:W-:Y:S05]  /*67f0*/  @!P0 BRA `(.L_x_20) ;  /* 0xfffffffc00f08947 */ /* 0x002fea000383ffff */
[----:B------:R-:W-:Y:S05]  /*6800*/  BRA `(.L_x_105) ;  /* 0xffffffac00b07947 */ /* 0x000fea000383ffff */
.L_x_23:
[----:B-1----:R-:W-:-:S07]  /*6810*/  MOV R2, UR33 ;  /* 0x0000002100027c02 */ /* 0x002fce0008000f00 */
.L_x_106:
[----:B-1----:R1:W2:Y:S02]  /*6820*/  SYNCS.PHASECHK.TRANS64.TRYWAIT P0, [R2+URZ+0x68], R5 ;  /* 0x00006805020075a7 */ /* 0x0022a400080011ff */
[----:B--2---:R-:W-:Y:S05]  /*6830*/  @!P0 NANOSLEEP.SYNCS 0x989680 ;  /* 0x009896800000895d */ /* 0x004fea0003900000 */
[----:B------:R-:W2:Y:S02]  /*6840*/  @!P0 SYNCS.PHASECHK.TRANS64 P0, [R2+URZ+0x68], R5 ;  /* 0x00006805020085a7 */ /* 0x000ea400080010ff */
[----:B--2---:R-:W-:Y:S05]  /*6850*/  @!P0 BRA `(.L_x_106) ;  /* 0xfffffffc00f08947 */ /* 0x004fea000383ffff */
[----:B------:R-:W-:Y:S05]  /*6860*/  BRA `(.L_x_22) ;  /* 0xffffffb000007947 */ /* 0x000fea000383ffff */
.L_x_29:
[----:B-1----:R-:W-:-:S07]  /*6870*/  MOV R2, UR17 ;  /* 0x0000001100027c02 */ /* 0x002fce0008000f00 */
.L_x_107:
[----:B-1----:R1:W2:Y:S02]  /*6880*/  SYNCS.PHASECHK.TRANS64.TRYWAIT P0, [R2+URZ+0x68], R5 ;  /* 0x00006805020075a7 */ /* 0x0022a400080011ff */
[----:B--2---:R-:W-:Y:S05]  /*6890*/  @!P0 NANOSLEEP.SYNCS 0x989680 ;  /* 0x009896800000895d */ /* 0x004fea0003900000 */
[----:B------:R-:W2:Y:S02]  /*68a0*/  @!P0 SYNCS.PHASECHK.TRANS64 P0, [R2+URZ+0x68], R5 ;  /* 0x00006805020085a7 */ /* 0x000ea400080010ff */
[----:B--2---:R-:W-:Y:S05]  /*68b0*/  @!P0 BRA `(.L_x_107) ;  /* 0xfffffffc00f08947 */ /* 0x004fea000383ffff */
[----:B------:R-:W-:Y:S05]  /*68c0*/  BRA `(.L_x_28) ;  /* 0xffffffb000a47947 */ /* 0x000fea000383ffff */
.L_x_33:
[----:B-1----:R1:W2:Y:S02]  /*68d0*/  SYNCS.PHASECHK.TRANS64.TRYWAIT P0, [R2+URZ+0xf0], R3 ;  /* 0x0000f003020075a7 */ /* 0x0022a400080011ff */
[----:B--2---:R-:W-:Y:S05]  /*68e0*/  @!P0 NANOSLEEP.SYNCS 0x989680 ;  /* 0x009896800000895d */ /* 0x004fea0003900000 */
[----:B------:R-:W2:Y:S02]  /*68f0*/  @!P0 SYNCS.PHASECHK.TRANS64 P0, [R2+URZ+0xf0], R3 ;  /* 0x0000f003020085a7 */ /* 0x000ea400080010ff */
[----:B--2---:R-:W-:Y:S05]  /*6900*/  @!P0 BRA `(.L_x_33) ;  /* 0xfffffffc00f08947 */ /* 0x004fea000383ffff */
[----:B------:R-:W-:Y:S05]  /*6910*/  BRA `(.L_x_108) ;  /* 0xffffffb400307947 */ /* 0x000fea000383ffff */
.L_x_37:
[----:B----4-:R-:W-:-:S07]  /*6920*/  MOV R0, UR5 ;  /* 0x0000000500007c02 */ /* 0x010fce0008000f00 */
.L_x_109:
[----:B-1----:R1:W2:Y:S02]  /*6930*/  SYNCS.PHASECHK.TRANS64.TRYWAIT P0, [R0+URZ], R3 ;  /* 0x00000003000075a7 */ /* 0x0022a400080011ff */
[----:B--2---:R-:W-:Y:S05]  /*6940*/  @!P0 NANOSLEEP.SYNCS 0x989680 ;  /* 0x009896800000895d */ /* 0x004fea0003900000 */
[----:B------:R-:W2:Y:S02]  /*6950*/  @!P0 SYNCS.PHASECHK.TRANS64 P0, [R0+URZ], R3 ;  /* 0x00000003000085a7 */ /* 0x000ea400080010ff */
[----:B--2---:R-:W-:Y:S05]  /*6960*/  @!P0 BRA `(.L_x_109) ;  /* 0xfffffffc00f08947 */ /* 0x004fea000383ffff */
[----:B------:R-:W-:Y:S05]  /*6970*/  BRA `(.L_x_110) ;  /* 0xffffffb800a07947 */ /* 0x000fea000383ffff */
.L_x_38:
[----:B----4-:R-:W-:-:S07]  /*6980*/  MOV R0, UR5 ;  /* 0x0000000500007c02 */ /* 0x010fce0008000f00 */
.L_x_111:
[----:B-1----:R1:W2:Y:S02]  /*6990*/  SYNCS.PHASECHK.TRANS64.TRYWAIT P0, [R0+URZ], R3 ;  /* 0x00000003000075a7 */ /* 0x0022a400080011ff */
[----:B--2---:R-:W-:Y:S05]  /*69a0*/  @!P0 NANOSLEEP.SYNCS 0x989680 ;  /* 0x009896800000895d */ /* 0x004fea0003900000 */
[----:B------:R-:W2:Y:S02]  /*69b0*/  @!P0 SYNCS.PHASECHK.TRANS64 P0, [R0+URZ], R3 ;  /* 0x00000003000085a7 */ /* 0x000ea400080010ff */
[----:B--2---:R-:W-:Y:S05]  /*69c0*/  @!P0 BRA `(.L_x_111) ;  /* 0xfffffffc00f08947 */ /* 0x004fea000383ffff */
[----:B------:R-:W-:Y:S05]  /*69d0*/  BRA `(.L_x_112) ;  /* 0xffffffb800ac7947 */ /* 0x000fea000383ffff */
.L_x_39:
[----:B----4-:R-:W-:-:S07]  /*69e0*/  MOV R0, UR5 ;  /* 0x0000000500007c02 */ /* 0x010fce0008000f00 */
.L_x_113:
[----:B-1----:R1:W2:Y:S02]  /*69f0*/  SYNCS.PHASECHK.TRANS64.TRYWAIT P0, [R0+URZ], R3 ;  /* 0x00000003000075a7 */ /* 0x0022a400080011ff */
[----:B--2---:R-:W-:Y:S05]  /*6a00*/  @!P0 NANOSLEEP.SYNCS 0x989680 ;  /* 0x009896800000895d */ /* 0x004fea0003900000 */
[----:B------:R-:W2:Y:S02]  /*6a10*/  @!P0 SYNCS.PHASECHK.TRANS64 P0, [R0+URZ], R3 ;  /* 0x00000003000085a7 */ /* 0x000ea400080010ff */
[----:B--2---:R-:W-:Y:S05]  /*6a20*/  @!P0 BRA `(.L_x_113) ;  /* 0xfffffffc00f08947 */ /* 0x004fea000383ffff */
[----:B------:R-:W-:Y:S05]  /*6a30*/  BRA `(.L_x_114) ;  /* 0xffffffb800b87947 */ /* 0x000fea000383ffff */
.L_x_40:
[----:B----4-:R-:W-:-:S07]  /*6a40*/  MOV R0, UR5 ;  /* 0x0000000500007c02 */ /* 0x010fce0008000f00 */
.L_x_115:
[----:B-1----:R1:W2:Y:S02]  /*6a50*/  SYNCS.PHASECHK.TRANS64.TRYWAIT P0, [R0+URZ], R3 ;  /* 0x00000003000075a7 */ /* 0x0022a400080011ff */
[----:B--2---:R-:W-:Y:S05]  /*6a60*/  @!P0 NANOSLEEP.SYNCS 0x989680 ;  /* 0x009896800000895d */ /* 0x004fea0003900000 */
[----:B------:R-:W2:Y:S02]  /*6a70*/  @!P0 SYNCS.PHASECHK.TRANS64 P0, [R0+URZ], R3 ;  /* 0x00000003000085a7 */ /* 0x000ea400080010ff */
[----:B--2---:R-:W-:Y:S05]  /*6a80*/  @!P0 BRA `(.L_x_115) ;  /* 0xfffffffc00f08947 */ /* 0x004fea000383ffff */
[----:B------:R-:W-:Y:S05]  /*6a90*/  BRA `(.L_x_116) ;  /* 0xffffffb800c47947 */ /* 0x000fea000383ffff */
.L_x_41:
[----:B----4-:R-:W-:-:S07]  /*6aa0*/  MOV R0, UR5 ;  /* 0x0000000500007c02 */ /* 0x010fce0008000f00 */
.L_x_117:
[----:B-1----:R1:W2:Y:S02]  /*6ab0*/  SYNCS.PHASECHK.TRANS64.TRYWAIT P0, [R0+URZ], R3 ;  /* 0x00000003000075a7 */ /* 0x0022a400080011ff */
[----:B--2---:R-:W-:Y:S05]  /*6ac0*/  @!P0 NANOSLEEP.SYNCS 0x989680 ;  /* 0x009896800000895d */ /* 0x004fea0003900000 */
[----:B------:R-:W2:Y:S02]  /*6ad0*/  @!P0 SYNCS.PHASECHK.TRANS64 P0, [R0+URZ], R3 ;  /* 0x00000003000085a7 */ /* 0x000ea400080010ff */
[----:B--2---:R-:W-:Y:S05]  /*6ae0*/  @!P0 BRA `(.L_x_117) ;  /* 0xfffffffc00f08947 */ /* 0x004fea000383ffff */
[----:B------:R-:W-:Y:S05]  /*6af0*/  BRA `(.L_x_118) ;  /* 0xffffffb800d07947 */ /* 0x000fea000383ffff */
.L_x_42:
[----:B----4-:R-:W-:-:S07]  /*6b00*/  MOV R0, UR5 ;  /* 0x0000000500007c02 */ /* 0x010fce0008000f00 */
.L_x_119:
[----:B-1----:R1:W2:Y:S02]  /*6b10*/  SYNCS.PHASECHK.TRANS64.TRYWAIT P0, [R0+URZ], R3 ;  /* 0x00000003000075a7 */ /* 0x0022a400080011ff */
[----:B--2---:R-:W-:Y:S05]  /*6b20*/  @!P0 NANOSLEEP.SYNCS 0x989680 ;  /* 0x009896800000895d */ /* 0x004fea0003900000 */
[----:B------:R-:W2:Y:S02]  /*6b30*/  @!P0 SYNCS.PHASECHK.TRANS64 P0, [R0+URZ], R3 ;  /* 0x00000003000085a7 */ /* 0x000ea400080010ff */
[----:B--2---:R-:W-:Y:S05]  /*6b40*/  @!P0 BRA `(.L_x_119) ;  /* 0xfffffffc00f08947 */ /* 0x004fea000383ffff */
[----:B------:R-:W-:Y:S05]  /*6b50*/  BRA `(.L_x_120) ;  /* 0xffffffb800dc7947 */ /* 0x000fea000383ffff */
.L_x_43:
[----:B----4-:R-:W-:-:S07]  /*6b60*/  MOV R0, UR5 ;  /* 0x0000000500007c02 */ /* 0x010fce0008000f00 */
.L_x_121:
[----:B-1----:R1:W2:Y:S02]  /*6b70*/  SYNCS.PHASECHK.TRANS64.TRYWAIT P0, [R0+URZ], R3 ;  /* 0x00000003000075a7 */ /* 0x0022a400080011ff */
[----:B--2---:R-:W-:Y:S05]  /*6b80*/  @!P0 NANOSLEEP.SYNCS 0x989680 ;  /* 0x009896800000895d */ /* 0x004fea0003900000 */
[----:B------:R-:W2:Y:S02]  /*6b90*/  @!P0 SYNCS.PHASECHK.TRANS64 P0, [R0+URZ], R3 ;  /* 0x00000003000085a7 */ /* 0x000ea400080010ff */
[----:B--2---:R-:W-:Y:S05]  /*6ba0*/  @!P0 BRA `(.L_x_121) ;  /* 0xfffffffc00f08947 */ /* 0x004fea000383ffff */
[----:B------:R-:W-:Y:S05]  /*6bb0*/  BRA `(.L_x_122) ;  /* 0xffffffb800e87947 */ /* 0x000fea000383ffff */
.L_x_44:
[----:B----4-:R-:W-:-:S07]  /*6bc0*/  MOV R0, UR5 ;  /* 0x0000000500007c02 */ /* 0x010fce0008000f00 */
.L_x_123:
[----:B-1----:R1:W2:Y:S02]  /*6bd0*/  SYNCS.PHASECHK.TRANS64.TRYWAIT P0, [R0+URZ], R3 ;  /* 0x00000003000075a7 */ /* 0x0022a400080011ff */
[----:B--2---:R-:W-:Y:S05]  /*6be0*/  @!P0 NANOSLEEP.SYNCS 0x989680 ;  /* 0x009896800000895d */ /* 0x004fea0003900000 */
[----:B------:R-:W2:Y:S02]  /*6bf0*/  @!P0 SYNCS.PHASECHK.TRANS64 P0, [R0+URZ], R3 ;  /* 0x00000003000085a7 */ /* 0x000ea400080010ff */
[----:B--2---:R-:W-:Y:S05]  /*6c00*/  @!P0 BRA `(.L_x_123) ;  /* 0xfffffffc00f08947 */ /* 0x004fea000383ffff */
[----:B------:R-:W-:Y:S05]  /*6c10*/  BRA `(.L_x_124) ;  /* 0xffffffb800f47947 */ /* 0x000fea000383ffff */
.L_x_45:
[----:B----4-:R-:W-:-:S07]  /*6c20*/  MOV R0, UR5 ;  /* 0x0000000500007c02 */ /* 0x010fce0008000f00 */
.L_x_125:
[----:B-1----:R1:W2:Y:S02]  /*6c30*/  SYNCS.PHASECHK.TRANS64.TRYWAIT P0, [R0+URZ], R3 ;  /* 0x00000003000075a7 */ /* 0x0022a400080011ff */
[----:B--2---:R-:W-:Y:S05]  /*6c40*/  @!P0 NANOSLEEP.SYNCS 0x989680 ;  /* 0x009896800000895d */ /* 0x004fea0003900000 */
[----:B------:R-:W2:Y:S02]  /*6c50*/  @!P0 SYNCS.PHASECHK.TRANS64 P0, [R0+URZ], R3 ;  /* 0x00000003000085a7 */ /* 0x000ea400080010ff */
[----:B--2---:R-:W-:Y:S05]  /*6c60*/  @!P0 BRA `(.L_x_125) ;  /* 0xfffffffc00f08947 */ /* 0x004fea000383ffff */
[----:B------:R-:W-:Y:S05]  /*6c70*/  BRA `(.L_x_126) ;  /* 0xffffffbc00007947 */ /* 0x000fea000383ffff */
.L_x_46:
[----:B----4-:R-:W-:-:S07]  /*6c80*/  MOV R0, UR5 ;  /* 0x0000000500007c02 */ /* 0x010fce0008000f00 */
.L_x_127:
[----:B-1----:R1:W2:Y:S02]  /*6c90*/  SYNCS.PHASECHK.TRANS64.TRYWAIT P0, [R0+URZ], R3 ;  /* 0x00000003000075a7 */ /* 0x0022a400080011ff */
[----:B--2---:R-:W-:Y:S05]  /*6ca0*/  @!P0 NANOSLEEP.SYNCS 0x989680 ;  /* 0x009896800000895d */ /* 0x004fea0003900000 */
[----:B------:R-:W2:Y:S02]  /*6cb0*/  @!P0 SYNCS.PHASECHK.TRANS64 P0, [R0+URZ], R3 ;  /* 0x00000003000085a7 */ /* 0x000ea400080010ff */
[----:B--2---:R-:W-:Y:S05]  /*6cc0*/  @!P0 BRA `(.L_x_127) ;  /* 0xfffffffc00f08947 */ /* 0x004fea000383ffff */
[----:B------:R-:W-:Y:S05]  /*6cd0*/  BRA `(.L_x_128) ;  /* 0xffffffbc000c7947 */ /* 0x000fea000383ffff */
.L_x_47:
[----:B----4-:R-:W-:-:S07]  /*6ce0*/  MOV R0, UR5 ;  /* 0x0000000500007c02 */ /* 0x010fce0008000f00 */
.L_x_129:
[----:B-1----:R1:W2:Y:S02]  /*6cf0*/  SYNCS.PHASECHK.TRANS64.TRYWAIT P0, [R0+URZ], R3 ;  /* 0x00000003000075a7 */ /* 0x0022a400080011ff */
[----:B--2---:R-:W-:Y:S05]  /*6d00*/  @!P0 NANOSLEEP.SYNCS 0x989680 ;  /* 0x009896800000895d */ /* 0x004fea0003900000 */
[----:B------:R-:W2:Y:S02]  /*6d10*/  @!P0 SYNCS.PHASECHK.TRANS64 P0, [R0+URZ], R3 ;  /* 0x00000003000085a7 */ /* 0x000ea400080010ff */
[----:B--2---:R-:W-:Y:S05]  /*6d20*/  @!P0 BRA `(.L_x_129) ;  /* 0xfffffffc00f08947 */ /* 0x004fea000383ffff */
[----:B------:R-:W-:Y:S05]  /*6d30*/  BRA `(.L_x_130) ;  /* 0xffffffbc00187947 */ /* 0x000fea000383ffff */
.L_x_48:
[----:B----4-:R-:W-:-:S07]  /*6d40*/  MOV R0, UR5 ;  /* 0x0000000500007c02 */ /* 0x010fce0008000f00 */
.L_x_131:
[----:B-1----:R1:W2:Y:S02]  /*6d50*/  SYNCS.PHASECHK.TRANS64.TRYWAIT P0, [R0+URZ], R3 ;  /* 0x00000003000075a7 */ /* 0x0022a400080011ff */
[----:B--2---:R-:W-:Y:S05]  /*6d60*/  @!P0 NANOSLEEP.SYNCS 0x989680 ;  /* 0x009896800000895d */ /* 0x004fea0003900000 */
[----:B------:R-:W2:Y:S02]  /*6d70*/  @!P0 SYNCS.PHASECHK.TRANS64 P0, [R0+URZ], R3 ;  /* 0x00000003000085a7 */ /* 0x000ea400080010ff */
[----:B--2---:R-:W-:Y:S05]  /*6d80*/  @!P0 BRA `(.L_x_131) ;  /* 0xfffffffc00f08947 */ /* 0x004fea000383ffff */
[----:B------:R-:W-:Y:S05]  /*6d90*/  BRA `(.L_x_132) ;  /* 0xffffffbc00247947 */ /* 0x000fea000383ffff */
.L_x_51:
[----:B-1----:R1:W2:Y:S02]  /*6da0*/  SYNCS.PHASECHK.TRANS64.TRYWAIT P0, [R0+URZ+0x150], R5 ;  /* 0x00015005000075a7 */ /* 0x0022a400080011ff */
[----:B--2---:R-:W-:Y:S05]  /*6db0*/  @!P0 NANOSLEEP.SYNCS 0x989680 ;  /* 0x009896800000895d */ /* 0x004fea0003900000 */
[----:B------:R-:W2:Y:S02]  /*6dc0*/  @!P0 SYNCS.PHASECHK.TRANS64 P0, [R0+URZ+0x150], R5 ;  /* 0x00015005000085a7 */ /* 0x000ea400080010ff */
[----:B--2---:R-:W-:Y:S05]  /*6dd0*/  @!P0 BRA `(.L_x_51) ;  /* 0xfffffffc00f08947 */ /* 0x004fea000383ffff */
[----:B------:R-:W-:Y:S05]  /*6de0*/  BRA `(.L_x_133) ;  /* 0xffffffbc00807947 */ /* 0x000fea000383ffff */
.L_x_52:
[----:B------:R-:W-:-:S07]  /*6df0*/  MOV R0, UR5 ;  /* 0x0000000500007c02 */ /* 0x000fce0008000f00 */
.L_x_134:
[----:B-1----:R1:W2:Y:S02]  /*6e00*/  SYNCS.PHASECHK.TRANS64.TRYWAIT P0, [R0+URZ+0x100], R5 ;  /* 0x00010005000075a7 */ /* 0x0022a400080011ff */
[----:B--2---:R-:W-:Y:S05]  /*6e10*/  @!P0 NANOSLEEP.SYNCS 0x989680 ;  /* 0x009896800000895d */ /* 0x004fea0003900000 */
[----:B------:R-:W2:Y:S02]  /*6e20*/  @!P0 SYNCS.PHASECHK.TRANS64 P0, [R0+URZ+0x100], R5 ;  /* 0x00010005000085a7 */ /* 0x000ea400080010ff */
[----:B--2---:R-:W-:Y:S05]  /*6e30*/  @!P0 BRA `(.L_x_134) ;  /* 0xfffffffc00f08947 */ /* 0x004fea000383ffff */
[----:B------:R-:W-:Y:S05]  /*6e40*/  BRA `(.L_x_135) ;  /* 0xffffffbc00907947 */ /* 0x000fea000383ffff */
.L_x_53:
[----:B-1----:R1:W2:Y:S02]  /*6e50*/  SYNCS.PHASECHK.TRANS64.TRYWAIT P1, [R0+URZ+0xf0], R5 ;  /* 0x0000f005000075a7 */ /* 0x0022a400080211ff */
[----:B--2---:R-:W-:Y:S05]  /*6e60*/  @!P1 NANOSLEEP.SYNCS 0x989680 ;  /* 0x009896800000995d */ /* 0x004fea0003900000 */
[----:B------:R-:W2:Y:S02]  /*6e70*/  @!P1 SYNCS.PHASECHK.TRANS64 P1, [R0+URZ+0xf0], R5 ;  /* 0x0000f005000095a7 */ /* 0x000ea400080210ff */
[----:B--2---:R-:W-:Y:S05]  /*6e80*/  @!P1 BRA `(.L_x_53) ;  /* 0xfffffffc00f09947 */ /* 0x004fea000383ffff */
[----:B------:R-:W-:Y:S05]  /*6e90*/  BRA `(.L_x_136) ;  /* 0xffffffbc00c07947 */ /* 0x000fea000383ffff */
.L_x_56:
[----:B------:R-:W-:-:S07]  /*6ea0*/  MOV R0, UR5 ;  /* 0x0000000500007c02 */ /* 0x000fce0008000f00 */
.L_x_137:
[----:B-1----:R1:W2:Y:S02]  /*6eb0*/  SYNCS.PHASECHK.TRANS64.TRYWAIT P0, [R0+URZ+0x100], R3 ;  /* 0x00010003000075a7 */ /* 0x0022a400080011ff */
[----:B--2---:R-:W-:Y:S05]  /*6ec0*/  @!P0 NANOSLEEP.SYNCS 0x989680 ;  /* 0x009896800000895d */ /* 0x004fea0003900000 */
[----:B------:R-:W2:Y:S02]  /*6ed0*/  @!P0 SYNCS.PHASECHK.TRANS64 P0, [R0+URZ+0x100], R3 ;  /* 0x00010003000085a7 */ /* 0x000ea400080010ff */
[----:B--2---:R-:W-:Y:S05]  /*6ee0*/  @!P0 BRA `(.L_x_137) ;  /* 0xfffffffc00f08947 */ /* 0x004fea000383ffff */
[----:B------:R-:W-:Y:S05]  /*6ef0*/  BRA `(.L_x_55) ;  /* 0xffffffc000147947 */ /* 0x000fea000383ffff */
.L_x_63:
[----:B-1----:R1:W2:Y:S02]  /*6f00*/  SYNCS.PHASECHK.TRANS64.TRYWAIT P1, [R0+URZ+0xf0], R5 ;  /* 0x0000f005000075a7 */ /* 0x0022a400080211ff */
[----:B--2---:R-:W-:Y:S05]  /*6f10*/  @!P1 NANOSLEEP.SYNCS 0x989680 ;  /* 0x009896800000995d */ /* 0x004fea0003900000 */
[----:B------:R-:W2:Y:S02]  /*6f20*/  @!P1 SYNCS.PHASECHK.TRANS64 P1, [R0+URZ+0xf0], R5 ;  /* 0x0000f005000095a7 */ /* 0x000ea400080210ff */
[----:B--2---:R-:W-:Y:S05]  /*6f30*/  @!P1 BRA `(.L_x_63) ;  /* 0xfffffffc00f09947 */ /* 0x004fea000383ffff */
[----:B------:R-:W-:Y:S05]  /*6f40*/  BRA `(.L_x_138) ;  /* 0xffffffc400847947 */ /* 0x000fea000383ffff */
.L_x_64:
[----:B------:R-:W-:-:S07]  /*6f50*/  MOV R3, UR7 ;  /* 0x0000000700037c02 */ /* 0x000fce0008000f00 */
.L_x_139:
[----:B-1----:R1:W2:Y:S02]  /*6f60*/  SYNCS.PHASECHK.TRANS64.TRYWAIT P0, [R3+URZ+0x130], R0 ;  /* 0x00013000030075a7 */ /* 0x0022a400080011ff */
[----:B--2---:R-:W-:Y:S05]  /*6f70*/  @!P0 NANOSLEEP.SYNCS 0x989680 ;  /* 0x009896800000895d */ /* 0x004fea0003900000 */
[----:B------:R-:W2:Y:S02]  /*6f80*/  @!P0 SYNCS.PHASECHK.TRANS64 P0, [R3+URZ+0x130], R0 ;  /* 0x00013000030085a7 */ /* 0x000ea400080010ff */
[----:B--2---:R-:W-:Y:S05]  /*6f90*/  @!P0 BRA `(.L_x_139) ;  /* 0xfffffffc00f08947 */ /* 0x004fea000383ffff */
[----:B------:R-:W-:Y:S05]  /*6fa0*/  BRA `(.L_x_140) ;  /* 0xffffffc400d47947 */ /* 0x000fea000383ffff */
.L_x_67:
[----:B------:R-:W-:Y:S07]  /*6fb0*/  MOV R0, UR6 ;  /* 0x0000000600007c02 */ /* 0x000fee0008000f00 */
.L_x_141:
[----:B-1----:R1:W2:Y:S02]  /*6fc0*/  SYNCS.PHASECHK.TRANS64.TRYWAIT P0, [R0+URZ], R3 ;  /* 0x00000003000075a7 */ /* 0x0022a400080011ff */
[----:B--2---:R-:W-:Y:S05]  /*6fd0*/  @!P0 NANOSLEEP.SYNCS 0x989680 ;  /* 0x009896800000895d */ /* 0x004fea0003900000 */
[----:B------:R-:W2:Y:S02]  /*6fe0*/  @!P0 SYNCS.PHASECHK.TRANS64 P0, [R0+URZ], R3 ;  /* 0x00000003000085a7 */ /* 0x000ea400080010ff */
[----:B--2---:R-:W-:Y:S05]  /*6ff0*/  @!P0 BRA `(.L_x_141) ;  /* 0xfffffffc00f08947 */ /* 0x004fea000383ffff */
[----:B------:R-:W-:Y:S05]  /*7000*/  BRA `(.L_x_66) ;  /* 0xffffffc400f07947 */ /* 0x000fea000383ffff */
.L_x_70:
[----:B------:R-:W-:-:S07]  /*7010*/  MOV R0, UR6 ;  /* 0x0000000600007c02 */ /* 0x000fce0008000f00 */
.L_x_142:
[----:B--2---:R2:W4:Y:S02]  /*7020*/  SYNCS.PHASECHK.TRANS64.TRYWAIT P0, [R0+URZ], R3 ;  /* 0x00000003000075a7 */ /* 0x00452400080011ff */
[----:B----4-:R-:W-:Y:S05]  /*7030*/  @!P0 NANOSLEEP.SYNCS 0x989680 ;  /* 0x009896800000895d */ /* 0x010fea0003900000 */
[----:B------:R-:W4:Y:S02]  /*7040*/  @!P0 SYNCS.PHASECHK.TRANS64 P0, [R0+URZ], R3 ;  /* 0x00000003000085a7 */ /* 0x000f2400080010ff */
[----:B----4-:R-:W-:Y:S05]  /*7050*/  @!P0 BRA `(.L_x_142) ;  /* 0xfffffffc00f08947 */ /* 0x010fea000383ffff */
[----:B------:R-:W-:Y:S05]  /*7060*/  BRA `(.L_x_143) ;  /* 0xffffffc800cc7947 */ /* 0x000fea000383ffff */
.L_x_71:
[----:B------:R-:W-:-:S07]  /*7070*/  MOV R0, UR6 ;  /* 0x0000000600007c02 */ /* 0x000fce0008000f00 */
.L_x_144:
[----:B-1----:R1:W2:Y:S02]  /*7080*/  SYNCS.PHASECHK.TRANS64.TRYWAIT P0, [R0+URZ], R3 ;  /* 0x00000003000075a7 */ /* 0x0022a400080011ff */
[----:B--2---:R-:W-:Y:S05]  /*7090*/  @!P0 NANOSLEEP.SYNCS 0x989680 ;  /* 0x009896800000895d */ /* 0x004fea0003900000 */
[----:B------:R-:W2:Y:S02]  /*70a0*/  @!P0 SYNCS.PHASECHK.TRANS64 P0, [R0+URZ], R3 ;  /* 0x00000003000085a7 */ /* 0x000ea400080010ff */
[----:B--2---:R-:W-:Y:S05]  /*70b0*/  @!P0 BRA `(.L_x_144) ;  /* 0xfffffffc00f08947 */ /* 0x004fea000383ffff */
[----:B------:R-:W-:Y:S05]  /*70c0*/  BRA `(.L_x_145) ;  /* 0xffffffc800d87947 */ /* 0x000fea000383ffff */
.L_x_72:
[----:B------:R-:W-:-:S07]  /*70d0*/  MOV R0, UR6 ;  /* 0x0000000600007c02 */ /* 0x000fce0008000f00 */
.L_x_146:
[----:B-1----:R1:W2:Y:S02]  /*70e0*/  SYNCS.PHASECHK.TRANS64.TRYWAIT P0, [R0+URZ], R3 ;  /* 0x00000003000075a7 */ /* 0x0022a400080011ff */
[----:B--2---:R-:W-:Y:S05]  /*70f0*/  @!P0 NANOSLEEP.SYNCS 0x989680 ;  /* 0x009896800000895d */ /* 0x004fea0003900000 */
[----:B------:R-:W2:Y:S02]  /*7100*/  @!P0 SYNCS.PHASECHK.TRANS64 P0, [R0+URZ], R3 ;  /* 0x00000003000085a7 */ /* 0x000ea400080010ff */
[----:B--2---:R-:W-:Y:S05]  /*7110*/  @!P0 BRA `(.L_x_146) ;  /* 0xfffffffc00f08947 */ /* 0x004fea000383ffff */
[----:B------:R-:W-:Y:S05]  /*7120*/  BRA `(.L_x_147) ;  /* 0xffffffc800e47947 */ /* 0x000fea000383ffff */
.L_x_73:
[----:B------:R-:W-:-:S07]  /*7130*/  MOV R0, UR7 ;  /* 0x0000000700007c02 */ /* 0x000fce0008000f00 */
.L_x_148:
[----:B-1----:R1:W2:Y:S02]  /*7140*/  SYNCS.PHASECHK.TRANS64.TRYWAIT P0, [R0+URZ], R3 ;  /* 0x00000003000075a7 */ /* 0x0022a400080011ff */
[----:B--2---:R-:W-:Y:S05]  /*7150*/  @!P0 NANOSLEEP.SYNCS 0x989680 ;  /* 0x009896800000895d */ /* 0x004fea0003900000 */
[----:B------:R-:W2:Y:S02]  /*7160*/  @!P0 SYNCS.PHASECHK.TRANS64 P0, [R0+URZ], R3 ;  /* 0x00000003000085a7 */ /* 0x000ea400080010ff */
[----:B--2---:R-:W-:Y:S05]  /*7170*/  @!P0 BRA `(.L_x_148) ;  /* 0xfffffffc00f08947 */ /* 0x004fea000383ffff */
[----:B------:R-:W-:Y:S05]  /*7180*/  BRA `(.L_x_149) ;  /* 0xffffffc800f07947 */ /* 0x000fea000383ffff */
.L_x_78:
[----:B---3--:R3:W1:Y:S02]  /*7190*/  SYNCS.PHASECHK.TRANS64.TRYWAIT P0, [R0+URZ+0xf0], R3 ;  /* 0x0000f003000075a7 */ /* 0x00866400080011ff */
[----:B-1----:R-:W-:Y:S05]  /*71a0*/  @!P0 NANOSLEEP.SYNCS 0x989680 ;  /* 0x009896800000895d */ /* 0x002fea0003900000 */
[----:B------:R-:W1:Y:S02]  /*71b0*/  @!P0 SYNCS.PHASECHK.TRANS64 P0, [R0+URZ+0xf0], R3 ;  /* 0x0000f003000085a7 */ /* 0x000e6400080010ff */
[----:B-1----:R-:W-:Y:S05]  /*71c0*/  @!P0 BRA `(.L_x_78) ;  /* 0xfffffffc00f08947 */ /* 0x002fea000383ffff */
[----:B------:R-:W-:Y:S05]  /*71d0*/  BRA `(.L_x_150) ;  /* 0xffffffcc00ec7947 */ /* 0x000fea000383ffff */
.L_x_81:
[----:B------:R-:W-:Y:S07]  /*71e0*/  MOV R0, UR6 ;  /* 0x0000000600007c02 */ /* 0x000fee0008000f00 */
.L_x_151:
[----:B-1----:R1:W3:Y:S02]  /*71f0*/  SYNCS.PHASECHK.TRANS64.TRYWAIT P0, [R0+URZ+0xe8], R3 ;  /* 0x0000e803000075a7 */ /* 0x0022e400080011ff */
[----:B---3--:R-:W-:Y:S05]  /*7200*/  @!P0 NANOSLEEP.SYNCS 0x989680 ;  /* 0x009896800000895d */ /* 0x008fea0003900000 */
[----:B------:R-:W3:Y:S02]  /*7210*/  @!P0 SYNCS.PHASECHK.TRANS64 P0, [R0+URZ+0xe8], R3 ;  /* 0x0000e803000085a7 */ /* 0x000ee400080010ff */
[----:B---3--:R-:W-:Y:S05]  /*7220*/  @!P0 BRA `(.L_x_151) ;  /* 0xfffffffc00f08947 */ /* 0x008fea000383ffff */
[----:B------:R-:W-:Y:S05]  /*7230*/  BRA `(.L_x_80) ;  /* 0xffffffd000d87947 */ /* 0x000fea000383ffff */
.L_x_84:
[----:B------:R-:W-:Y:S07]  /*7240*/  MOV R3, UR6 ;  /* 0x0000000600037c02 */ /* 0x000fee0008000f00 */
.L_x_152:
[----:B-1----:R1:W2:Y:S02]  /*7250*/  SYNCS.PHASECHK.TRANS64.TRYWAIT P2, [R3+URZ+0xd8], R26 ;  /* 0x0000d81a030075a7 */ /* 0x0022a400080411ff */
[----:B--2---:R-:W-:Y:S05]  /*7260*/  @!P2 NANOSLEEP.SYNCS 0x989680 ;  /* 0x009896800000a95d */ /* 0x004fea0003900000 */
[----:B------:R-:W2:Y:S02]  /*7270*/  @!P2 SYNCS.PHASECHK.TRANS64 P2, [R3+URZ+0xd8], R26 ;  /* 0x0000d81a0300a5a7 */ /* 0x000ea400080410ff */
[----:B--2---:R-:W-:Y:S05]  /*7280*/  @!P2 BRA `(.L_x_152) ;  /* 0xfffffffc00f0a947 */ /* 0x004fea000383ffff */
[----:B------:R-:W-:Y:S05]  /*7290*/  BRA `(.L_x_153) ;  /* 0xffffffd4006c7947 */ /* 0x000fea000383ffff */
.L_x_87:
[----:B--2---:R2:W4:Y:S02]  /*72a0*/  SYNCS.PHASECHK.TRANS64.TRYWAIT P0, [R0+URZ+0xf0], R3 ;  /* 0x0000f003000075a7 */ /* 0x00452400080011ff */
[----:B----4-:R-:W-:Y:S05]  /*72b0*/  @!P0 NANOSLEEP.SYNCS 0x989680 ;  /* 0x009896800000895d */ /* 0x010fea0003900000 */
[----:B------:R-:W4:Y:S02]  /*72c0*/  @!P0 SYNCS.PHASECHK.TRANS64 P0, [R0+URZ+0xf0], R3 ;  /* 0x0000f003000085a7 */ /* 0x000f2400080010ff */
[----:B----4-:R-:W-:Y:S05]  /*72d0*/  @!P0 BRA `(.L_x_87) ;  /* 0xfffffffc00f08947 */ /* 0x010fea000383ffff */
[----:B------:R-:W-:Y:S05]  /*72e0*/  BRA `(.L_x_154) ;  /* 0xffffffd800c87947 */ /* 0x000fea000383ffff */
.L_x_98:
[----:B-1----:R-:W-:Y:S04]  /*72f0*/  MOV R0, UR43 ;  /* 0x0000002b00007c02 */ /* 0x002fe80008000f00 */
[----:B------:R1:W2:Y:S03]  /*7300*/  SYNCS.PHASECHK.TRANS64.TRYWAIT P1, [R0+URZ+0xd0], R3 ;  /* 0x0000d003000075a7 */ /* 0x0002a600080211ff */
[----:B--2---:R-:W-:Y:S05]  /*7310*/  @!P1 NANOSLEEP.SYNCS 0x989680 ;  /* 0x009896800000995d */ /* 0x004fea0003900000 */
[----:B------:R-:W2:Y:S02]  /*7320*/  @!P1 SYNCS.PHASECHK.TRANS64 P1, [R0+URZ+0xd0], R3 ;  /* 0x0000d003000095a7 */ /* 0x000ea400080210ff */
[----:B--2---:R-:W-:Y:S05]  /*7330*/  @!P1 BRA `(.L_x_98) ;  /* 0xfffffffc00ec9947 */ /* 0x004fea000383ffff */
[----:B------:R-:W-:Y:S05]  /*7340*/  BRA `(.L_x_97) ;  /* 0xffffffe400bc7947 */ /* 0x000fea000383ffff */
.L_x_100:
[----:B-1----:R1:W4:Y:S02]  /*7350*/  SYNCS.PHASECHK.TRANS64.TRYWAIT P1, [R92+URZ+0x110], R7 ;  /* 0x000110075c0075a7 */ /* 0x00232400080211ff */
[----:B----4-:R-:W-:Y:S05]  /*7360*/  @!P1 NANOSLEEP.SYNCS 0x989680 ;  /* 0x009896800000995d */ /* 0x010fea0003900000 */
[----:B------:R-:W4:Y:S02]  /*7370*/  @!P1 SYNCS.PHASECHK.TRANS64 P1, [R92+URZ+0x110], R7 ;  /* 0x000110075c0095a7 */ /* 0x000f2400080210ff */
[----:B----4-:R-:W-:Y:S05]  /*7380*/  @!P1 BRA `(.L_x_100) ;  /* 0xfffffffc00f09947 */ /* 0x010fea000383ffff */
[----:B------:R-:W-:Y:S05]  /*7390*/  BRA `(.L_x_99) ;  /* 0xffffffe400f87947 */ /* 0x000fea000383ffff */
        .weak           $__internal_0_$__cuda_sm10x_tcgen05_guardrail_trap_col_being_dealloced_not_returned_by_alloc
        .type           $__internal_0_$__cuda_sm10x_tcgen05_guardrail_trap_col_being_dealloced_not_returned_by_alloc,@function
        .size           $__internal_0_$__cuda_sm10x_tcgen05_guardrail_trap_col_being_dealloced_not_returned_by_alloc,($__internal_1_$__cuda_sm10x_tcgen05_guardrail_trap_phase_invalid_during_alloc - $__internal_0_$__cuda_sm10x_tcgen05_guardrail_trap_col_being_dealloced_not_returned_by_alloc)
$__internal_0_$__cuda_sm10x_tcgen05_guardrail_trap_col_being_dealloced_not_returned_by_alloc:
[----:B------:R-:W-:Y:S05]  /*73a0*/  BPT.TRAP 0x1 ;  /* 0x000000040000795c */ /* 0x000fea0000300000 */
[----:B------:R-:W-:-:S04]  /*73b0*/  HFMA2 R3, -RZ, RZ, 0, 0 ;  /* 0x00000000ff037431 */ /* 0x000fc800000001ff */
[----:B------:R-:W-:Y:S05]  /*73c0*/  RET.REL.NODEC R2 `(_ZN7cutlass13device_kernelINS_4gemm6kernel13GemmUniversalIN4cute5tupleIJiiiiEEENS1_10collective13CollectiveMmaINS1_35MainloopSm100TmaUmmaWarpSpecializedILi13ELi2ELi4ENS5_IJNS4_1CILi1EEESB_SB_EEEEENS5_IJNSA_ILi64EEESE_NSA_ILi128EEEEEENS_12float_e5m2_tENS5_IJlSB_lEEESH_SI_NS4_8TiledMMAINS4_8MMA_AtomIJNS4_10MMA_TraitsINS4_19SM100_MMA_F8F6F4_SSEJSH_SH_fSE_SE_NS4_17integral_constantINS4_4UMMA5MajorELSP_0EEESQ_NSN_INSO_7ScaleInELSR_0EEESS_EEEEEENS4_6LayoutISC_NS5_IJNSA_ILi0EEESW_SW_EEEEENS5_IJNS4_10UnderscoreESZ_SZ_EEEEENS4_13SM90_TMA_LOADENS4_14ComposedLayoutINS4_7SwizzleILi3ELi4ELi3EEENS4_18smem_ptr_flag_bitsILi8EEENSV_INS5_IJNSA_ILi8EEESF_EEENS5_IJSF_SB_EEEEEEEvNS4_8identityES12_S1C_vS1D_EENS_8epilogue10collective18CollectiveEpilogueINS1F_23Sm100TmaWarpSpecializedILi1ELi1ELi32ELb0ELb0EEEJSG_NS5_IJNSV_ISE_SB_EES1K_EEESH_SI_SH_SI_NS1F_6fusion15FusionCallbacksIS1J_NS1M_17LinearCombinationISH_fSH_fLNS_15FloatRoundStyleE2EEESG_S1L_JEEENS4_5SM1004TMEM4LOAD26SM100_TMEM_LOAD_16dp32b32xES12_NS13_INS14_ILi2ELi4ELi3EEES17_NSV_INS5_IJS18_SE_EEENS5_IJSE_SB_EEEEEEENS4_39AutoVectorizingCopyWithAssumedAlignmentILi128EEENS4_14SM90_TMA_STOREES20_S22_S22_EEEvvEEEEvNT_6ParamsE) ;  /* 0xffffff8c020c7950 */ /* 0x000fea0003c3ffff */
        .weak           $__internal_1_$__cuda_sm10x_tcgen05_guardrail_trap_phase_invalid_during_alloc
        .type           $__internal_1_$__cuda_sm10x_tcgen05_guardrail_trap_phase_invalid_during_alloc,@function
        .size           $__internal_1_$__cuda_sm10x_tcgen05_guardrail_trap_phase_invalid_during_alloc,($__internal_2_$__cuda_sm10x_tcgen05_guardrail_trap_unallocated_columns_being_dealloced - $__internal_1_$__cuda_sm10x_tcgen05_guardrail_trap_phase_invalid_during_alloc)
$__internal_1_$__cuda_sm10x_tcgen05_guardrail_trap_phase_invalid_during_alloc:
[----:B------:R-:W-:Y:S05]  /*73d0*/  BPT.TRAP 0x1 ;  /* 0x000000040000795c */ /* 0x000fea0000300000 */
[----:B------:R-:W-:-:S04]  /*73e0*/  MOV R3, 0x0 ;  /* 0x0000000000037802 */ /* 0x000fc80000000f00 */
[----:B------:R-:W-:Y:S05]  /*73f0*/  RET.REL.NODEC R2 `(_ZN7cutlass13device_kernelINS_4gemm6kernel13GemmUniversalIN4cute5tupleIJiiiiEEENS1_10collective13CollectiveMmaINS1_35MainloopSm100TmaUmmaWarpSpecializedILi13ELi2ELi4ENS5_IJNS4_1CILi1EEESB_SB_EEEEENS5_IJNSA_ILi64EEESE_NSA_ILi128EEEEEENS_12float_e5m2_tENS5_IJlSB_lEEESH_SI_NS4_8TiledMMAINS4_8MMA_AtomIJNS4_10MMA_TraitsINS4_19SM100_MMA_F8F6F4_SSEJSH_SH_fSE_SE_NS4_17integral_constantINS4_4UMMA5MajorELSP_0EEESQ_NSN_INSO_7ScaleInELSR_0EEESS_EEEEEENS4_6LayoutISC_NS5_IJNSA_ILi0EEESW_SW_EEEEENS5_IJNS4_10UnderscoreESZ_SZ_EEEEENS4_13SM90_TMA_LOADENS4_14ComposedLayoutINS4_7SwizzleILi3ELi4ELi3EEENS4_18smem_ptr_flag_bitsILi8EEENSV_INS5_IJNSA_ILi8EEESF_EEENS5_IJSF_SB_EEEEEEEvNS4_8identityES12_S1C_vS1D_EENS_8epilogue10collective18CollectiveEpilogueINS1F_23Sm100TmaWarpSpecializedILi1ELi1ELi32ELb0ELb0EEEJSG_NS5_IJNSV_ISE_SB_EES1K_EEESH_SI_SH_SI_NS1F_6fusion15FusionCallbacksIS1J_NS1M_17LinearCombinationISH_fSH_fLNS_15FloatRoundStyleE2EEESG_S1L_JEEENS4_5SM1004TMEM4LOAD26SM100_TMEM_LOAD_16dp32b32xES12_NS13_INS14_ILi2ELi4ELi3EEES17_NSV_INS5_IJS18_SE_EEENS5_IJSE_SB_EEEEEEENS4_39AutoVectorizingCopyWithAssumedAlignmentILi128EEENS4_14SM90_TMA_STOREES20_S22_S22_EEEvvEEEEvNT_6ParamsE) ;  /* 0xffffff8c02007950 */ /* 0x000fea0003c3ffff */
        .weak           $__internal_2_$__cuda_sm10x_tcgen05_guardrail_trap_unallocated_columns_being_dealloced
        .type           $__internal_2_$__cuda_sm10x_tcgen05_guardrail_trap_unallocated_columns_being_dealloced,@function
        .size           $__internal_2_$__cuda_sm10x_tcgen05_guardrail_trap_unallocated_columns_being_dealloced,(.L_x_156 - $__internal_2_$__cuda_sm10x_tcgen05_guardrail_trap_unallocated_columns_being_dealloced)
$__internal_2_$__cuda_sm10x_tcgen05_guardrail_trap_unallocated_columns_being_dealloced:
[----:B------:R-:W-:Y:S05]  /*7400*/  BPT.TRAP 0x1 ;  /* 0x000000040000795c */ /* 0x000fea0000300000 */
[----:B------:R-:W-:-:S04]  /*7410*/  HFMA2 R3, -RZ, RZ, 0, 0 ;  /* 0x00000000ff037431 */ /* 0x000fc800000001ff */
[----:B------:R-:W-:Y:S05]  /*7420*/  RET.REL.NODEC R2 `(_ZN7cutlass13device_kernelINS_4gemm6kernel13GemmUniversalIN4cute5tupleIJiiiiEEENS1_10collective13CollectiveMmaINS1_35MainloopSm100TmaUmmaWarpSpecializedILi13ELi2ELi4ENS5_IJNS4_1CILi1EEESB_SB_EEEEENS5_IJNSA_ILi64EEESE_NSA_ILi128EEEEEENS_12float_e5m2_tENS5_IJlSB_lEEESH_SI_NS4_8TiledMMAINS4_8MMA_AtomIJNS4_10MMA_TraitsINS4_19SM100_MMA_F8F6F4_SSEJSH_SH_fSE_SE_NS4_17integral_constantINS4_4UMMA5MajorELSP_0EEESQ_NSN_INSO_7ScaleInELSR_0EEESS_EEEEEENS4_6LayoutISC_NS5_IJNSA_ILi0EEESW_SW_EEEEENS5_IJNS4_10UnderscoreESZ_SZ_EEEEENS4_13SM90_TMA_LOADENS4_14ComposedLayoutINS4_7SwizzleILi3ELi4ELi3EEENS4_18smem_ptr_flag_bitsILi8EEENSV_INS5_IJNSA_ILi8EEESF_EEENS5_IJSF_SB_EEEEEEEvNS4_8identityES12_S1C_vS1D_EENS_8epilogue10collective18CollectiveEpilogueINS1F_23Sm100TmaWarpSpecializedILi1ELi1ELi32ELb0ELb0EEEJSG_NS5_IJNSV_ISE_SB_EES1K_EEESH_SI_SH_SI_NS1F_6fusion15FusionCallbacksIS1J_NS1M_17LinearCombinationISH_fSH_fLNS_15FloatRoundStyleE2EEESG_S1L_JEEENS4_5SM1004TMEM4LOAD26SM100_TMEM_LOAD_16dp32b32xES12_NS13_INS14_ILi2ELi4ELi3EEES17_NSV_INS5_IJS18_SE_EEENS5_IJSE_SB_EEEEEEENS4_39AutoVectorizingCopyWithAssumedAlignmentILi128EEENS4_14SM90_TMA_STOREES20_S22_S22_EEEvvEEEEvNT_6ParamsE) ;  /* 0xffffff8802f47950 */ /* 0x000fea0003c3ffff */
.L_x_155:
[----:B------:R-:W-:-:S00]  /*7430*/  BRA `(.L_x_155) ;  /* 0xfffffffc00fc7947 */ /* 0x000fc0000383ffff */
[----:B------:R-:W-:-:S00]  /*7440*/  NOP ;  /* 0x0000000000007918 */ /* 0x000fc00000000000 */
        /* <DEDUP_REMOVED lines=11> */
.L_x_156:


//--------------------- .nv.global.init           --------------------------
	.section	.nv.global.init,"aw",@progbits
.nv.global.init:
	.type		$str$27,@object
	.size		$str$27,($str$28 - $str$27)
$str$27:
        /*0000*/ 	.byte	0x28, 0x61, 0x64, 0x64, 0x72, 0x65, 0x73, 0x73, 0x20, 0x26, 0x20, 0x6d, 0x61, 0x73, 0x6b, 0x29
        /*0010*/ 	.byte	0x20, 0x3d, 0x3d, 0x20, 0x30, 0x00
	.type		$str$28,@object
	.size		$str$28,($str$26 - $str$28)
$str$28:
        /*0016*/ 	.byte	0x2f, 0x74, 0x6d, 0x70, 0x2f, 0x63, 0x75, 0x74, 0x6c, 0x61, 0x73, 0x73, 0x5f, 0x73, 0x77, 0x65
        /*0026*/ 	.byte	0x65, 0x70, 0x5f, 0x73, 0x72, 0x63, 0x2f, 0x69, 0x6e, 0x63, 0x6c, 0x75, 0x64, 0x65, 0x2f, 0x63
        /*0036*/ 	.byte	0x75, 0x74, 0x65, 0x2f, 0x70, 0x6f, 0x69, 0x6e, 0x74, 0x65, 0x72, 0x5f, 0x66, 0x6c, 0x61, 0x67
        /*0046*/ 	.byte	0x67, 0x65, 0x64, 0x2e, 0x68, 0x70, 0x70, 0x00
	.type		$str$26,@object
	.size		$str$26,($str$25 - $str$26)
$str$26:
        /*004e*/ 	.byte	0x2f, 0x74, 0x6d, 0x70, 0x2f, 0x63, 0x75, 0x74, 0x6c, 0x61, 0x73, 0x73, 0x5f, 0x73, 0x77, 0x65
        /*005e*/ 	.byte	0x65, 0x70, 0x5f, 0x73, 0x72, 0x63, 0x2f, 0x69, 0x6e, 0x63, 0x6c, 0x75, 0x64, 0x65, 0x2f, 0x63
        /*006e*/ 	.byte	0x75, 0x74, 0x65, 0x2f, 0x61, 0x74, 0x6f, 0x6d, 0x2f, 0x63, 0x6f, 0x70, 0x79, 0x5f, 0x74, 0x72
        /*007e*/ 	.byte	0x61, 0x69, 0x74, 0x73, 0x5f, 0x73, 0x6d, 0x31, 0x30, 0x30, 0x2e, 0x68, 0x70, 0x70, 0x00
	.type		$str$25,@object
	.size		$str$25,(__unnamed_1 - $str$25)
$str$25:
        /*008d*/ 	.byte	0x28, 0x28, 0x75, 0x69, 0x6e, 0x74, 0x33, 0x32, 0x5f, 0x74, 0x28, 0x74, 0x68, 0x72, 0x65, 0x61
        /*009d*/ 	.byte	0x64, 0x49, 0x64, 0x78, 0x2e, 0x78, 0x29, 0x20, 0x2f, 0x20, 0x33, 0x32, 0x29, 0x20, 0x25, 0x20
        /*00ad*/ 	.byte	0x34, 0x29, 0x20, 0x3d, 0x3d, 0x20, 0x28, 0x28, 0x28, 0x74, 0x6d, 0x65, 0x6d, 0x5f, 0x61, 0x64
        /*00bd*/ 	.byte	0x64, 0x72, 0x20, 0x3e, 0x3e, 0x20, 0x31, 0x36, 0x29, 0x20, 0x2f, 0x20, 0x33, 0x32, 0x29, 0x20
        /*00cd*/ 	.byte	0x25, 0x20, 0x34, 0x29, 0x00
	.type		__unnamed_1,@object
	.size		__unnamed_1,(__unnamed_2 - __unnamed_1)
__unnamed_1:
        /*00d2*/ 	.byte	0x61, 0x75, 0x74, 0x6f, 0x20, 0x63, 0x75, 0x74, 0x65, 0x3a, 0x3a, 0x61, 0x73, 0x5f, 0x70, 0x6f
        /* <DEDUP_REMOVED lines=24> */
        /*0262*/ 	.byte	0x3c, 0x34, 0x30, 0x39, 0x36, 0x3e, 0x3e, 0x3e, 0x3e, 0x5d, 0x00
	.type		__unnamed_2,@object
	.size		__unnamed_2,(.L_2 - __unnamed_2)
__unnamed_2:
        /* <DEDUP_REMOVED lines=40> */
        /*04ed*/ 	.byte	0x74, 0x65, 0x3a, 0x3a, 0x43, 0x3c, 0x30, 0x3e, 0x3e, 0x3e, 0x3e, 0x5d, 0x00
.L_2:


//--------------------- .nv.shared._ZN7cutlass13device_kernelINS_4gemm6kernel13GemmUniversalIN4cute5tupleIJiiiiEEENS1_10collective13CollectiveMmaINS1_35MainloopSm100TmaUmmaWarpSpecializedILi13ELi2ELi4ENS5_IJNS4_1CILi1EEESB_SB_EEEEENS5_IJNSA_ILi64EEESE_NSA_ILi128EEEEEENS_12float_e5m2_tENS5_IJlSB_lEEESH_SI_NS4_8TiledMMAINS4_8MMA_AtomIJNS4_10MMA_TraitsINS4_19SM100_MMA_F8F6F4_SSEJSH_SH_fSE_SE_NS4_17integral_constantINS4_4UMMA5MajorELSP_0EEESQ_NSN_INSO_7ScaleInELSR_0EEESS_EEEEEENS4_6LayoutISC_NS5_IJNSA_ILi0EEESW_SW_EEEEENS5_IJNS4_10UnderscoreESZ_SZ_EEEEENS4_13SM90_TMA_LOADENS4_14ComposedLayoutINS4_7SwizzleILi3ELi4ELi3EEENS4_18smem_ptr_flag_bitsILi8EEENSV_INS5_IJNSA_ILi8EEESF_EEENS5_IJSF_SB_EEEEEEEvNS4_8identityES12_S1C_vS1D_EENS_8epilogue10collective18CollectiveEpilogueINS1F_23Sm100TmaWarpSpecializedILi1ELi1ELi32ELb0ELb0EEEJSG_NS5_IJNSV_ISE_SB_EES1K_EEESH_SI_SH_SI_NS1F_6fusion15FusionCallbacksIS1J_NS1M_17LinearCombinationISH_fSH_fLNS_15FloatRoundStyleE2EEESG_S1L_JEEENS4_5SM1004TMEM4LOAD26SM100_TMEM_LOAD_16dp32b32xES12_NS13_INS14_ILi2ELi4ELi3EEES17_NSV_INS5_IJS18_SE_EEENS5_IJSE_SB_EEEEEEENS4_39AutoVectorizingCopyWithAssumedAlignmentILi128EEENS4_14SM90_TMA_STOREES20_S22_S22_EEEvvEEEEvNT_6ParamsE --------------------------
	.section	.nv.shared._ZN7cutlass13device_kernelINS_4gemm6kernel13GemmUniversalIN4cute5tupleIJiiiiEEENS1_10collective13CollectiveMmaINS1_35MainloopSm100TmaUmmaWarpSpecializedILi13ELi2ELi4ENS5_IJNS4_1CILi1EEESB_SB_EEEEENS5_IJNSA_ILi64EEESE_NSA_ILi128EEEEEENS_12float_e5m2_tENS5_IJlSB_lEEESH_SI_NS4_8TiledMMAINS4_8MMA_AtomIJNS4_10MMA_TraitsINS4_19SM100_MMA_F8F6F4_SSEJSH_SH_fSE_SE_NS4_17integral_constantINS4_4UMMA5MajorELSP_0EEESQ_NSN_INSO_7ScaleInELSR_0EEESS_EEEEEENS4_6LayoutISC_NS5_IJNSA_ILi0EEESW_SW_EEEEENS5_IJNS4_10UnderscoreESZ_SZ_EEEEENS4_13SM90_TMA_LOADENS4_14ComposedLayoutINS4_7SwizzleILi3ELi4ELi3EEENS4_18smem_ptr_flag_bitsILi8EEENSV_INS5_IJNSA_ILi8EEESF_EEENS5_IJSF_SB_EEEEEEEvNS4_8identityES12_S1C_vS1D_EENS_8epilogue10collective18CollectiveEpilogueINS1F_23Sm100TmaWarpSpecializedILi1ELi1ELi32ELb0ELb0EEEJSG_NS5_IJNSV_ISE_SB_EES1K_EEESH_SI_SH_SI_NS1F_6fusion15FusionCallbacksIS1J_NS1M_17LinearCombinationISH_fSH_fLNS_15FloatRoundStyleE2EEESG_S1L_JEEENS4_5SM1004TMEM4LOAD26SM100_TMEM_LOAD_16dp32b32xES12_NS13_INS14_ILi2ELi4ELi3EEES17_NSV_INS5_IJS18_SE_EEENS5_IJSE_SB_EEEEEEENS4_39AutoVectorizingCopyWithAssumedAlignmentILi128EEENS4_14SM90_TMA_STOREES20_S22_S22_EEEvvEEEEvNT_6ParamsE,"aw",@nobits
	.sectionflags	@""
	.align	16
	.zero		1024


//--------------------- .nv.shared.reserved.0     --------------------------
	.section	.nv.shared.reserved.0,"aw",@nobits
	.weak		__nv_reservedSMEM_offset_0_alias
	.size		__nv_reservedSMEM_offset_0_alias, 0, 64
	.other		__nv_reservedSMEM_offset_0_alias,@"STO_CUDA_RESERVED_SHARED STV_DEFAULT"
__nv_reservedSMEM_offset_0_alias:
	.zero		0
.nv.shared.reserved.0:
	.zero		64
	.weak		__nv_reservedSMEM_tcgen05_partition
	.type		__nv_reservedSMEM_tcgen05_partition,@object
	.size		__nv_reservedSMEM_tcgen05_partition,(.L_0 - __nv_reservedSMEM_tcgen05_partition)
__nv_reservedSMEM_tcgen05_partition:
	.zero		32
.L_0:


//--------------------- .nv.global                --------------------------
	.section	.nv.global,"aw",@nobits
.nv.global:
	.type		_ZN39_INTERNAL_59d149fc_4_k_cu_ef4d2814_77694cute1_E,@object
	.size		_ZN39_INTERNAL_59d149fc_4_k_cu_ef4d2814_77694cute1_E,(_ZN39_INTERNAL_59d149fc_4_k_cu_ef4d2814_77694cuda3std3__45__cpo6cbeginE - _ZN39_INTERNAL_59d149fc_4_k_cu_ef4d2814_77694cute1_E)
_ZN39_INTERNAL_59d149fc_4_k_cu_ef4d2814_77694cute1_E:
	.zero		1
	.type		_ZN39_INTERNAL_59d149fc_4_k_cu_ef4d2814_77694cuda3std3__45__cpo6cbeginE,@object
	.size		_ZN39_INTERNAL_59d149fc_4_k_cu_ef4d2814_77694cuda3std3__45__cpo6cbeginE,(_ZN39_INTERNAL_59d149fc_4_k_cu_ef4d2814_77694cuda3std3__48in_placeE - _ZN39_INTERNAL_59d149fc_4_k_cu_ef4d2814_77694cuda3std3__45__cpo6cbeginE)
_ZN39_INTERNAL_59d149fc_4_k_cu_ef4d2814_77694cuda3std3__45__cpo6cbeginE:
	.zero		1
	.type		_ZN39_INTERNAL_59d149fc_4_k_cu_ef4d2814_77694cuda3std3__48in_placeE,@object
	.size		_ZN39_INTERNAL_59d149fc_4_k_cu_ef4d2814_77694cuda3std3__48in_placeE,(_ZN39_INTERNAL_59d149fc_4_k_cu_ef4d2814_77694cuda3std6ranges3__45__cpo9iter_moveE - _ZN39_INTERNAL_59d149fc_4_k_cu_ef4d2814_77694cuda3std3__48in_placeE)
_ZN39_INTERNAL_59d149fc_4_k_cu_ef4d2814_77694cuda3std3__48in_placeE:
	.zero		1
	.type		_ZN39_INTERNAL_59d149fc_4_k_cu_ef4d2814_77694cuda3std6ranges3__45__cpo9iter_moveE,@object
	.size		_ZN39_INTERNAL_59d149fc_4_k_cu_ef4d2814_77694cuda3std6ranges3__45__cpo9iter_moveE,(_ZN39_INTERNAL_59d149fc_4_k_cu_ef4d2814_77694cuda3std3__45__cpo5beginE - _ZN39_INTERNAL_59d149fc_4_k_cu_ef4d2814_77694cuda3std6ranges3__45__cpo9iter_moveE)
_ZN39_INTERNAL_59d149fc_4_k_cu_ef4d2814_77694cuda3std6ranges3__45__cpo9iter_moveE:
	.zero		1
	.type		_ZN39_INTERNAL_59d149fc_4_k_cu_ef4d2814_77694cuda3std3__45__cpo5beginE,@object
	.size		_ZN39_INTERNAL_59d149fc_4_k_cu_ef4d2814_77694cuda3std3__45__cpo5beginE,(_ZN39_INTERNAL_59d149fc_4_k_cu_ef4d2814_77694cuda3std3__441_GLOBAL__N__59d149fc_4_k_cu_ef4d2814_77696ignoreE - _ZN39_INTERNAL_59d149fc_4_k_cu_ef4d2814_77694cuda3std3__45__cpo5beginE)
_ZN39_INTERNAL_59d149fc_4_k_cu_ef4d2814_77694cuda3std3__45__cpo5beginE:
	.zero		1
	.type		_ZN39_INTERNAL_59d149fc_4_k_cu_ef4d2814_77694cuda3std3__441_GLOBAL__N__59d149fc_4_k_cu_ef4d2814_77696ignoreE,@object
	.size		_ZN39_INTERNAL_59d149fc_4_k_cu_ef4d2814_77694cuda3std3__441_GLOBAL__N__59d149fc_4_k_cu_ef4d2814_77696ignoreE,(_ZN39_INTERNAL_59d149fc_4_k_cu_ef4d2814_77694cute7productE - _ZN39_INTERNAL_59d149fc_4_k_cu_ef4d2814_77694cuda3std3__441_GLOBAL__N__59d149fc_4_k_cu_ef4d2814_77696ignoreE)
_ZN39_INTERNAL_59d149fc_4_k_cu_ef4d2814_77694cuda3std3__441_GLOBAL__N__59d149fc_4_k_cu_ef4d2814_77696ignoreE:
	.zero		1
	.type		_ZN39_INTERNAL_59d149fc_4_k_cu_ef4d2814_77694cute7productE,@object
	.size		_ZN39_INTERNAL_59d149fc_4_k_cu_ef4d2814_77694cute7productE,(_ZN39_INTERNAL_59d149fc_4_k_cu_ef4d2814_77694cuda3std3__45__cpo3endE - _ZN39_INTERNAL_59d149fc_4_k_cu_ef4d2814_77694cute7productE)
_ZN39_INTERNAL_59d149fc_4_k_cu_ef4d2814_77694cute7productE:
	.zero		1
	.type		_ZN39_INTERNAL_59d149fc_4_k_cu_ef4d2814_77694cuda3std3__45__cpo3endE,@object
	.size		_ZN39_INTERNAL_59d149fc_4_k_cu_ef4d2814_77694cuda3std3__45__cpo3endE,(_ZN39_INTERNAL_59d149fc_4_k_cu_ef4d2814_77694cuda3std3__419piecewise_constructE - _ZN39_INTERNAL_59d149fc_4_k_cu_ef4d2814_77694cuda3std3__45__cpo3endE)
_ZN39_INTERNAL_59d149fc_4_k_cu_ef4d2814_77694cuda3std3__45__cpo3endE:
	.zero		1
	.type		_ZN39_INTERNAL_59d149fc_4_k_cu_ef4d2814_77694cuda3std3__419piecewise_constructE,@object
	.size		_ZN39_INTERNAL_59d149fc_4_k_cu_ef4d2814_77694cuda3std3__419piecewise_constructE,(_ZN39_INTERNAL_59d149fc_4_k_cu_ef4d2814_77694cuda3std3__45__cpo4cendE - _ZN39_INTERNAL_59d149fc_4_k_cu_ef4d2814_77694cuda3std3__419piecewise_constructE)
_ZN39_INTERNAL_59d149fc_4_k_cu_ef4d2814_77694cuda3std3__419piecewise_constructE:
	.zero		1
	.type		_ZN39_INTERNAL_59d149fc_4_k_cu_ef4d2814_77694cuda3std3__45__cpo4cendE,@object
	.size		_ZN39_INTERNAL_59d149fc_4_k_cu_ef4d2814_77694cuda3std3__45__cpo4cendE,(_ZN39_INTERNAL_59d149fc_4_k_cu_ef4d2814_77694cuda3std6ranges3__45__cpo4swapE - _ZN39_INTERNAL_59d149fc_4_k_cu_ef4d2814_77694cuda3std3__45__cpo4cendE)
_ZN39_INTERNAL_59d149fc_4_k_cu_ef4d2814_77694cuda3std3__45__cpo4cendE:
	.zero		1
	.type		_ZN39_INTERNAL_59d149fc_4_k_cu_ef4d2814_77694cuda3std6ranges3__45__cpo4swapE,@object
	.size		_ZN39_INTERNAL_59d149fc_4_k_cu_ef4d2814_77694cuda3std6ranges3__45__cpo4swapE,(.L_10 - _ZN39_INTERNAL_59d149fc_4_k_cu_ef4d2814_77694cuda3std6ranges3__45__cpo4swapE)
_ZN39_INTERNAL_59d149fc_4_k_cu_ef4d2814_77694cuda3std6ranges3__45__cpo4swapE:
	.zero		1
.L_10:


//--------------------- .nv.constant0._ZN7cutlass13device_kernelINS_4gemm6kernel13GemmUniversalIN4cute5tupleIJiiiiEEENS1_10collective13CollectiveMmaINS1_35MainloopSm100TmaUmmaWarpSpecializedILi13ELi2ELi4ENS5_IJNS4_1CILi1EEESB_SB_EEEEENS5_IJNSA_ILi64EEESE_NSA_ILi128EEEEEENS_12float_e5m2_tENS5_IJlSB_lEEESH_SI_NS4_8TiledMMAINS4_8MMA_AtomIJNS4_10MMA_TraitsINS4_19SM100_MMA_F8F6F4_SSEJSH_SH_fSE_SE_NS4_17integral_constantINS4_4UMMA5MajorELSP_0EEESQ_NSN_INSO_7ScaleInELSR_0EEESS_EEEEEENS4_6LayoutISC_NS5_IJNSA_ILi0EEESW_SW_EEEEENS5_IJNS4_10UnderscoreESZ_SZ_EEEEENS4_13SM90_TMA_LOADENS4_14ComposedLayoutINS4_7SwizzleILi3ELi4ELi3EEENS4_18smem_ptr_flag_bitsILi8EEENSV_INS5_IJNSA_ILi8EEESF_EEENS5_IJSF_SB_EEEEEEEvNS4_8identityES12_S1C_vS1D_EENS_8epilogue10collective18CollectiveEpilogueINS1F_23Sm100TmaWarpSpecializedILi1ELi1ELi32ELb0ELb0EEEJSG_NS5_IJNSV_ISE_SB_EES1K_EEESH_SI_SH_SI_NS1F_6fusion15FusionCallbacksIS1J_NS1M_17LinearCombinationISH_fSH_fLNS_15FloatRoundStyleE2EEESG_S1L_JEEENS4_5SM1004TMEM4LOAD26SM100_TMEM_LOAD_16dp32b32xES12_NS13_INS14_ILi2ELi4ELi3EEES17_NSV_INS5_IJS18_SE_EEENS5_IJSE_SB_EEEEEEENS4_39AutoVectorizingCopyWithAssumedAlignmentILi128EEENS4_14SM90_TMA_STOREES20_S22_S22_EEEvvEEEEvNT_6ParamsE --------------------------
	.section	.nv.constant0._ZN7cutlass13device_kernelINS_4gemm6kernel13GemmUniversalIN4cute5tupleIJiiiiEEENS1_10collective13CollectiveMmaINS1_35MainloopSm100TmaUmmaWarpSpecializedILi13ELi2ELi4ENS5_IJNS4_1CILi1EEESB_SB_EEEEENS5_IJNSA_ILi64EEESE_NSA_ILi128EEEEEENS_12float_e5m2_tENS5_IJlSB_lEEESH_SI_NS4_8TiledMMAINS4_8MMA_AtomIJNS4_10MMA_TraitsINS4_19SM100_MMA_F8F6F4_SSEJSH_SH_fSE_SE_NS4_17integral_constantINS4_4UMMA5MajorELSP_0EEESQ_NSN_INSO_7ScaleInELSR_0EEESS_EEEEEENS4_6LayoutISC_NS5_IJNSA_ILi0EEESW_SW_EEEEENS5_IJNS4_10UnderscoreESZ_SZ_EEEEENS4_13SM90_TMA_LOADENS4_14ComposedLayoutINS4_7SwizzleILi3ELi4ELi3EEENS4_18smem_ptr_flag_bitsILi8EEENSV_INS5_IJNSA_ILi8EEESF_EEENS5_IJSF_SB_EEEEEEEvNS4_8identityES12_S1C_vS1D_EENS_8epilogue10collective18CollectiveEpilogueINS1F_23Sm100TmaWarpSpecializedILi1ELi1ELi32ELb0ELb0EEEJSG_NS5_IJNSV_ISE_SB_EES1K_EEESH_SI_SH_SI_NS1F_6fusion15FusionCallbacksIS1J_NS1M_17LinearCombinationISH_fSH_fLNS_15FloatRoundStyleE2EEESG_S1L_JEEENS4_5SM1004TMEM4LOAD26SM100_TMEM_LOAD_16dp32b32xES12_NS13_INS14_ILi2ELi4ELi3EEES17_NSV_INS5_IJS18_SE_EEENS5_IJSE_SB_EEEEEEENS4_39AutoVectorizingCopyWithAssumedAlignmentILi128EEENS4_14SM90_TMA_STOREES20_S22_S22_EEEvvEEEEvNT_6ParamsE,"a",@progbits
	.sectionflags	@""
	.align	4
.nv.constant0._ZN7cutlass13device_kernelINS_4gemm6kernel13GemmUniversalIN4cute5tupleIJiiiiEEENS1_10collective13CollectiveMmaINS1_35MainloopSm100TmaUmmaWarpSpecializedILi13ELi2ELi4ENS5_IJNS4_1CILi1EEESB_SB_EEEEENS5_IJNSA_ILi64EEESE_NSA_ILi128EEEEEENS_12float_e5m2_tENS5_IJlSB_lEEESH_SI_NS4_8TiledMMAINS4_8MMA_AtomIJNS4_10MMA_TraitsINS4_19SM100_MMA_F8F6F4_SSEJSH_SH_fSE_SE_NS4_17integral_constantINS4_4UMMA5MajorELSP_0EEESQ_NSN_INSO_7ScaleInELSR_0EEESS_EEEEEENS4_6LayoutISC_NS5_IJNSA_ILi0EEESW_SW_EEEEENS5_IJNS4_10UnderscoreESZ_SZ_EEEEENS4_13SM90_TMA_LOADENS4_14ComposedLayoutINS4_7SwizzleILi3ELi4ELi3EEENS4_18smem_ptr_flag_bitsILi8EEENSV_INS5_IJNSA_ILi8EEESF_EEENS5_IJSF_SB_EEEEEEEvNS4_8identityES12_S1C_vS1D_EENS_8epilogue10collective18CollectiveEpilogueINS1F_23Sm100TmaWarpSpecializedILi1ELi1ELi32ELb0ELb0EEEJSG_NS5_IJNSV_ISE_SB_EES1K_EEESH_SI_SH_SI_NS1F_6fusion15FusionCallbacksIS1J_NS1M_17LinearCombinationISH_fSH_fLNS_15FloatRoundStyleE2EEESG_S1L_JEEENS4_5SM1004TMEM4LOAD26SM100_TMEM_LOAD_16dp32b32xES12_NS13_INS14_ILi2ELi4ELi3EEES17_NSV_INS5_IJS18_SE_EEENS5_IJSE_SB_EEEEEEENS4_39AutoVectorizingCopyWithAssumedAlignmentILi128EEENS4_14SM90_TMA_STOREES20_S22_S22_EEEvvEEEEvNT_6ParamsE:
	.zero		2944


//--------------------- SYMBOLS --------------------------

	.type		.nv.reservedSmem.offset0,@object
	.size		.nv.reservedSmem.offset0,0x4
	.type		.nv.reservedSmem.cap,@object
	.size		.nv.reservedSmem.cap,0x4
	.type		__assertfail,@function
